	.target	sm_90a

	.elftype	@"ET_EXEC"


//--------------------- .note.nv.tkinfo           --------------------------
	.section	.note.nv.tkinfo,"",@"SHT_NOTE"
	.sectionflags	@"SHF_NOTE_NV_TKINFO"
	.tkinfo
        /*0018*/ 	.word	0x00000002
        /*0030*/ 	.string	""
        /*0030*/ 	.string	"ptxas"
        /*0030*/ 	.string	"Cuda compilation tools, release 13.0, V13.0.88"
        /*0030*/ 	.string	"Build cuda_13.0.r13.0/compiler.36424714_0"
        /*0030*/ 	.string	"-arch sm_90a -m 64 "



//--------------------- .note.nv.cuinfo           --------------------------
	.section	.note.nv.cuinfo,"",@"SHT_NOTE"
	.sectionflags	@"SHF_NOTE_NV_CUINFO"
        /*0018*/ 	.short	0x0002
        /*001a*/ 	.short	0x005a
        /*001c*/ 	.short	0x0082
	.zero		2


//--------------------- .nv.info                  --------------------------
	.section	.nv.info,"",@"SHT_CUDA_INFO"
	.align	4


	//----- nvinfo : EIATTR_REGCOUNT
	.align		4
        /*0000*/ 	.byte	0x04, 0x2f
        /*0002*/ 	.short	(.L_12 - .L_11)
	.align		4
.L_11:
        /*0004*/ 	.word	index@(_ZN7cutlass13device_kernelINS_4gemm6kernel13GemmUniversalIN4cute5tupleIJiiiiEEENS1_10collective13CollectiveMmaINS1_37MainloopSm90TmaGmmaWarpSpecializedFP8ILi5ENS5_IJNS4_1CILi2EEENSA_ILi1EEESC_EEENS1_32KernelTmaWarpSpecializedPingpongEEENS5_IJNSA_ILi64EEENSA_ILi256EEENSA_ILi128EEEEEENS_12float_e5m2_tENS5_IJlSC_lEEESK_SL_NS4_8TiledMMAINS4_8MMA_AtomIJNS4_4SM904GMMA31MMA_64x256x32_F32E5M2E5M2_SS_TNILNSP_7ScaleInE1ELSR_1EEEEEENS4_6LayoutINS5_IJSC_SC_SC_EEENS5_IJNSA_ILi0EEESW_SW_EEEEENS5_IJNS4_10UnderscoreESZ_SZ_EEEEENS4_13SM90_TMA_LOADENS4_14ComposedLayoutINS4_7SwizzleILi3ELi4ELi3EEENS4_18smem_ptr_flag_bitsILi8EEENSU_INS5_IJNSA_ILi8EEESI_EEENS5_IJSI_SC_EEEEEEEvNS4_8identityENS4_23SM90_TMA_LOAD_MULTICASTES1C_vS1D_EENS_8epilogue10collective6detail29Sm90TmaWarpSpecializedAdapterINS1H_15DefaultEpilogueISK_SL_SL_NS1G_6thread17LinearCombinationISK_Li1EffLNS1L_9ScaleType4KindE0ELNS_15FloatRoundStyleE2ESK_EENS1_15EpilogueDefaultEEEEEvvEEEEvNT_6ParamsE)
        /*0008*/ 	.word	0x000000a8


	//----- nvinfo : EIATTR_FRAME_SIZE
	.align		4
.L_12:
        /*000c*/ 	.byte	0x04, 0x11
        /*000e*/ 	.short	(.L_14 - .L_13)
	.align		4
.L_13:
        /*0010*/ 	.word	index@(_ZN7cutlass13device_kernelINS_4gemm6kernel13GemmUniversalIN4cute5tupleIJiiiiEEENS1_10collective13CollectiveMmaINS1_37MainloopSm90TmaGmmaWarpSpecializedFP8ILi5ENS5_IJNS4_1CILi2EEENSA_ILi1EEESC_EEENS1_32KernelTmaWarpSpecializedPingpongEEENS5_IJNSA_ILi64EEENSA_ILi256EEENSA_ILi128EEEEEENS_12float_e5m2_tENS5_IJlSC_lEEESK_SL_NS4_8TiledMMAINS4_8MMA_AtomIJNS4_4SM904GMMA31MMA_64x256x32_F32E5M2E5M2_SS_TNILNSP_7ScaleInE1ELSR_1EEEEEENS4_6LayoutINS5_IJSC_SC_SC_EEENS5_IJNSA_ILi0EEESW_SW_EEEEENS5_IJNS4_10UnderscoreESZ_SZ_EEEEENS4_13SM90_TMA_LOADENS4_14ComposedLayoutINS4_7SwizzleILi3ELi4ELi3EEENS4_18smem_ptr_flag_bitsILi8EEENSU_INS5_IJNSA_ILi8EEESI_EEENS5_IJSI_SC_EEEEEEEvNS4_8identityENS4_23SM90_TMA_LOAD_MULTICASTES1C_vS1D_EENS_8epilogue10collective6detail29Sm90TmaWarpSpecializedAdapterINS1H_15DefaultEpilogueISK_SL_SL_NS1G_6thread17LinearCombinationISK_Li1EffLNS1L_9ScaleType4KindE0ELNS_15FloatRoundStyleE2ESK_EENS1_15EpilogueDefaultEEEEEvvEEEEvNT_6ParamsE)
        /*0014*/ 	.word	0x00000110


	//----- nvinfo : EIATTR_MIN_STACK_SIZE
	.align		4
.L_14:
        /*0018*/ 	.byte	0x04, 0x12
        /*001a*/ 	.short	(.L_16 - .L_15)
	.align		4
.L_15:
        /*001c*/ 	.word	index@(_ZN7cutlass13device_kernelINS_4gemm6kernel13GemmUniversalIN4cute5tupleIJiiiiEEENS1_10collective13CollectiveMmaINS1_37MainloopSm90TmaGmmaWarpSpecializedFP8ILi5ENS5_IJNS4_1CILi2EEENSA_ILi1EEESC_EEENS1_32KernelTmaWarpSpecializedPingpongEEENS5_IJNSA_ILi64EEENSA_ILi256EEENSA_ILi128EEEEEENS_12float_e5m2_tENS5_IJlSC_lEEESK_SL_NS4_8TiledMMAINS4_8MMA_AtomIJNS4_4SM904GMMA31MMA_64x256x32_F32E5M2E5M2_SS_TNILNSP_7ScaleInE1ELSR_1EEEEEENS4_6LayoutINS5_IJSC_SC_SC_EEENS5_IJNSA_ILi0EEESW_SW_EEEEENS5_IJNS4_10UnderscoreESZ_SZ_EEEEENS4_13SM90_TMA_LOADENS4_14ComposedLayoutINS4_7SwizzleILi3ELi4ELi3EEENS4_18smem_ptr_flag_bitsILi8EEENSU_INS5_IJNSA_ILi8EEESI_EEENS5_IJSI_SC_EEEEEEEvNS4_8identityENS4_23SM90_TMA_LOAD_MULTICASTES1C_vS1D_EENS_8epilogue10collective6detail29Sm90TmaWarpSpecializedAdapterINS1H_15DefaultEpilogueISK_SL_SL_NS1G_6thread17LinearCombinationISK_Li1EffLNS1L_9ScaleType4KindE0ELNS_15FloatRoundStyleE2ESK_EENS1_15EpilogueDefaultEEEEEvvEEEEvNT_6ParamsE)
        /*0020*/ 	.word	0x00000110
.L_16:


//--------------------- .nv.compat                --------------------------
	.section	.nv.compat,"",@"SHT_CUDA_COMPAT_INFO"
	.align	4
        /*0000*/ 	.byte	0x02, 0x09, 0x01, 0x00, 0x02, 0x02, 0x04, 0x00, 0x02, 0x05, 0x05, 0x00, 0x03, 0x07, 0x01, 0x01
        /*0010*/ 	.byte	0x02, 0x03, 0x01, 0x00, 0x02, 0x06, 0x01, 0x00, 0x04, 0x0b, 0x08, 0x00, 0x00, 0x00, 0x00, 0x00
        /*0020*/ 	.byte	0x00, 0x00, 0x00, 0x00


//--------------------- .nv.info._ZN7cutlass13device_kernelINS_4gemm6kernel13GemmUniversalIN4cute5tupleIJiiiiEEENS1_10collective13CollectiveMmaINS1_37MainloopSm90TmaGmmaWarpSpecializedFP8ILi5ENS5_IJNS4_1CILi2EEENSA_ILi1EEESC_EEENS1_32KernelTmaWarpSpecializedPingpongEEENS5_IJNSA_ILi64EEENSA_ILi256EEENSA_ILi128EEEEEENS_12float_e5m2_tENS5_IJlSC_lEEESK_SL_NS4_8TiledMMAINS4_8MMA_AtomIJNS4_4SM904GMMA31MMA_64x256x32_F32E5M2E5M2_SS_TNILNSP_7ScaleInE1ELSR_1EEEEEENS4_6LayoutINS5_IJSC_SC_SC_EEENS5_IJNSA_ILi0EEESW_SW_EEEEENS5_IJNS4_10UnderscoreESZ_SZ_EEEEENS4_13SM90_TMA_LOADENS4_14ComposedLayoutINS4_7SwizzleILi3ELi4ELi3EEENS4_18smem_ptr_flag_bitsILi8EEENSU_INS5_IJNSA_ILi8EEESI_EEENS5_IJSI_SC_EEEEEEEvNS4_8identityENS4_23SM90_TMA_LOAD_MULTICASTES1C_vS1D_EENS_8epilogue10collective6detail29Sm90TmaWarpSpecializedAdapterINS1H_15DefaultEpilogueISK_SL_SL_NS1G_6thread17LinearCombinationISK_Li1EffLNS1L_9ScaleType4KindE0ELNS_15FloatRoundStyleE2ESK_EENS1_15EpilogueDefaultEEEEEvvEEEEvNT_6ParamsE --------------------------
	.section	.nv.info._ZN7cutlass13device_kernelINS_4gemm6kernel13GemmUniversalIN4cute5tupleIJiiiiEEENS1_10collective13CollectiveMmaINS1_37MainloopSm90TmaGmmaWarpSpecializedFP8ILi5ENS5_IJNS4_1CILi2EEENSA_ILi1EEESC_EEENS1_32KernelTmaWarpSpecializedPingpongEEENS5_IJNSA_ILi64EEENSA_ILi256EEENSA_ILi128EEEEEENS_12float_e5m2_tENS5_IJlSC_lEEESK_SL_NS4_8TiledMMAINS4_8MMA_AtomIJNS4_4SM904GMMA31MMA_64x256x32_F32E5M2E5M2_SS_TNILNSP_7ScaleInE1ELSR_1EEEEEENS4_6LayoutINS5_IJSC_SC_SC_EEENS5_IJNSA_ILi0EEESW_SW_EEEEENS5_IJNS4_10UnderscoreESZ_SZ_EEEEENS4_13SM90_TMA_LOADENS4_14ComposedLayoutINS4_7SwizzleILi3ELi4ELi3EEENS4_18smem_ptr_flag_bitsILi8EEENSU_INS5_IJNSA_ILi8EEESI_EEENS5_IJSI_SC_EEEEEEEvNS4_8identityENS4_23SM90_TMA_LOAD_MULTICASTES1C_vS1D_EENS_8epilogue10collective6detail29Sm90TmaWarpSpecializedAdapterINS1H_15DefaultEpilogueISK_SL_SL_NS1G_6thread17LinearCombinationISK_Li1EffLNS1L_9ScaleType4KindE0ELNS_15FloatRoundStyleE2ESK_EENS1_15EpilogueDefaultEEEEEvvEEEEvNT_6ParamsE,"",@"SHT_CUDA_INFO"
	.sectionflags	@""
	.align	4


	//----- nvinfo : EIATTR_CUDA_API_VERSION
	.align		4
        /*0000*/ 	.byte	0x04, 0x37
        /*0002*/ 	.short	(.L_18 - .L_17)
.L_17:
        /*0004*/ 	.word	0x00000082


	//----- nvinfo : EIATTR_KPARAM_INFO
	.align		4
.L_18:
        /*0008*/ 	.byte	0x04, 0x17
        /*000a*/ 	.short	(.L_20 - .L_19)
.L_19:
        /*000c*/ 	.word	0x00000000
        /*0010*/ 	.short	0x0000
        /*0012*/ 	.short	0x0070
        /*0014*/ 	.byte	0x00, 0xf0, 0x01, 0x10


	//----- nvinfo : EIATTR_SPARSE_MMA_MASK
	.align		4
.L_20:
        /*0018*/ 	.byte	0x03, 0x50
        /*001a*/ 	.short	0x0000


	//----- nvinfo : EIATTR_MAXREG_COUNT
	.align		4
        /*001c*/ 	.byte	0x03, 0x1b
        /*001e*/ 	.short	0x00a8


	//----- nvinfo : EIATTR_NUM_BARRIERS
	.align		4
        /*0020*/ 	.byte	0x02, 0x4c
        /*0022*/ 	.byte	0x01
	.zero		1


	//----- nvinfo : EIATTR_ANNOTATIONS
	.align		4
        /*0024*/ 	.byte	0x04, 0x55
        /*0026*/ 	.short	(.L_22 - .L_21)


	//   ....[0]....
.L_21:
        /*0028*/ 	.word	0x00000001
        /*002c*/ 	.byte	0x30, 0x07, 0x00, 0x00, 0x01, 0x00, 0x00, 0x00, 0x30, 0x09, 0x00, 0x00, 0x01, 0x00, 0x00, 0x00
        /* <DEDUP_REMOVED lines=210> */
        /*0d5c*/ 	.byte	0x20, 0x05, 0x01, 0x00


	//----- nvinfo : EIATTR_MERCURY_ISA_VERSION
	.align		4
.L_22:
        /*0d60*/ 	.byte	0x03, 0x5f
        /*0d62*/ 	.short	0x0101


	//----- nvinfo : EIATTR_INT_WARP_WIDE_INSTR_OFFSETS
	.align		4
        /*0d64*/ 	.byte	0x04, 0x31
        /*0d66*/ 	.short	(.L_24 - .L_23)


	//   ....[0]....
.L_23:
        /*0d68*/ 	.word	0x000005b0


	//   ....[1]....
        /*0d6c*/ 	.word	0x00000630


	//   ....[2]....
        /*0d70*/ 	.word	0x00000640


	//   ....[3]....
        /*0d74*/ 	.word	0x00000650


	//   ....[4]....
        /*0d78*/ 	.word	0x000006a0


	//   ....[5]....
        /*0d7c*/ 	.word	0x000006e0


	//   ....[6]....
        /*0d80*/ 	.word	0x00000800


	//   ....[7]....
        /*0d84*/ 	.word	0x00000820


	//   ....[8]....
        /*0d88*/ 	.word	0x00005810


	//----- nvinfo : EIATTR_COOP_GROUP_MASK_REGIDS
	.align		4
.L_24:
        /*0d8c*/ 	.byte	0x04, 0x29
        /*0d8e*/ 	.short	(.L_26 - .L_25)


	//   ....[0]....
.L_25:
        /*0d90*/ 	.word	0xffffffff


	//   ....[1]....
        /*0d94*/ 	.word	0xffffffff


	//   ....[2]....
        /*0d98*/ 	.word	0xffffffff


	//   ....[3]....
        /*0d9c*/ 	.word	0xffffffff


	//   ....[4]....
        /*0da0*/ 	.word	0xffffffff


	//   ....[5]....
        /*0da4*/ 	.word	0xffffffff


	//   ....[6]....
        /*0da8*/ 	.word	0xffffffff


	//----- nvinfo : EIATTR_COOP_GROUP_INSTR_OFFSETS
	.align		4
.L_26:
        /*0dac*/ 	.byte	0x04, 0x28
        /*0dae*/ 	.short	(.L_28 - .L_27)


	//   ....[0]....
.L_27:
        /*0db0*/ 	.word	0x00000070


	//   ....[1]....
        /*0db4*/ 	.word	0x00000090


	//   ....[2]....
        /*0db8*/ 	.word	0x00000190


	//   ....[3]....
        /*0dbc*/ 	.word	0x000003d0


	//   ....[4]....
        /*0dc0*/ 	.word	0x00000410


	//   ....[5]....
        /*0dc4*/ 	.word	0x00000500


	//   ....[6]....
        /*0dc8*/ 	.word	0x000009c0


	//----- nvinfo : EIATTR_REG_RECONFIG
	.align		4
.L_28:
        /*0dcc*/ 	.byte	0x01, 0x54
	.zero		2


	//----- nvinfo : EIATTR_MBARRIER_INSTR_OFFSETS
	.align		4
        /*0dd0*/ 	.byte	0x04, 0x39
        /*0dd2*/ 	.short	(.L_30 - .L_29)


	//   ....[0]....
.L_29:
        /*0dd4*/ 	.word	0x00000310
        /*0dd8*/ 	.word	0x000000ff
        /*0ddc*/ 	.word	0x00000000
        /*0de0*/ 	.short	0x0100
        /*0de2*/ 	.byte	0x07
	.zero		1


	//   ....[1]....
        /*0de4*/ 	.word	0x00000320
        /*0de8*/ 	.word	0x000000ff
        /*0dec*/ 	.word	0x00000028
        /*0df0*/ 	.short	0x0100
        /*0df2*/ 	.byte	0x07
	.zero		1


	//   ....[2]....
        /*0df4*/ 	.word	0x00000330
        /*0df8*/ 	.word	0x000000ff
        /*0dfc*/ 	.word	0x00000008
        /*0e00*/ 	.short	0x0100
        /*0e02*/ 	.byte	0x07
	.zero		1


	//   ....[3]....
        /*0e04*/ 	.word	0x00000340
        /*0e08*/ 	.word	0x000000ff
        /*0e0c*/ 	.word	0x00000030
        /*0e10*/ 	.short	0x0100
        /*0e12*/ 	.byte	0x07
	.zero		1


	//   ....[4]....
        /*0e14*/ 	.word	0x00000350
        /*0e18*/ 	.word	0x000000ff
        /*0e1c*/ 	.word	0x00000010
        /*0e20*/ 	.short	0x0100
        /*0e22*/ 	.byte	0x07
	.zero		1


	//   ....[5]....
        /*0e24*/ 	.word	0x00000360
        /*0e28*/ 	.word	0x000000ff
        /*0e2c*/ 	.word	0x00000038
        /*0e30*/ 	.short	0x0100
        /*0e32*/ 	.byte	0x07
	.zero		1


	//   ....[6]....
        /*0e34*/ 	.word	0x00000370
        /*0e38*/ 	.word	0x000000ff
        /*0e3c*/ 	.word	0x00000018
        /*0e40*/ 	.short	0x0100
        /*0e42*/ 	.byte	0x07
	.zero		1


	//   ....[7]....
        /*0e44*/ 	.word	0x00000380
        /*0e48*/ 	.word	0x000000ff
        /*0e4c*/ 	.word	0x00000040
        /*0e50*/ 	.short	0x0100
        /*0e52*/ 	.byte	0x07
	.zero		1


	//   ....[8]....
        /*0e54*/ 	.word	0x00000390
        /*0e58*/ 	.word	0x000000ff
        /*0e5c*/ 	.word	0x00000020
        /*0e60*/ 	.short	0x0100
        /*0e62*/ 	.byte	0x07
	.zero		1


	//   ....[9]....
        /*0e64*/ 	.word	0x000003a0
        /*0e68*/ 	.word	0x000000ff
        /*0e6c*/ 	.word	0x00000048
        /*0e70*/ 	.short	0x0100
        /*0e72*/ 	.byte	0x07
	.zero		1


	//   ....[10]....
        /*0e74*/ 	.word	0x00000860
        /*0e78*/ 	.word	0x000000ff
        /*0e7c*/ 	.word	0x00000080
        /*0e80*/ 	.short	0x0100
        /*0e82*/ 	.byte	0x07
	.zero		1


	//   ....[11]....
        /*0e84*/ 	.word	0x00000900
        /*0e88*/ 	.word	0x000000ff
        /*0e8c*/ 	.word	0x00000088
        /*0e90*/ 	.short	0x0100
        /*0e92*/ 	.byte	0x07
	.zero		1


	//   ....[12]....
        /*0e94*/ 	.word	0x00000940
        /*0e98*/ 	.word	0x000000ff
        /*0e9c*/ 	.word	0x00000060
        /*0ea0*/ 	.short	0x0100
        /*0ea2*/ 	.byte	0x0a
	.zero		1


	//   ....[13]....
        /*0ea4*/ 	.word	0x00000950
        /*0ea8*/ 	.word	0x000000ff
        /*0eac*/ 	.word	0x00000068
        /*0eb0*/ 	.short	0x0100
        /*0eb2*/ 	.byte	0x0a
	.zero		1


	//   ....[14]....
        /*0eb4*/ 	.word	0x00000960
        /*0eb8*/ 	.word	0x000000ff
        /*0ebc*/ 	.word	0x00000070
        /*0ec0*/ 	.short	0x0100
        /*0ec2*/ 	.byte	0x0a
	.zero		1


	//   ....[15]....
        /*0ec4*/ 	.word	0x00000970
        /*0ec8*/ 	.word	0x000000ff
        /*0ecc*/ 	.word	0x00000078
        /*0ed0*/ 	.short	0x0100
        /*0ed2*/ 	.byte	0x0a
	.zero		1


	//   ....[16]....
        /*0ed4*/ 	.word	0x00001840
        /*0ed8*/ 	.word	0x000000ff
        /*0edc*/ 	.word	0xfffffff8
        /*0ee0*/ 	.short	0x010a
        /*0ee2*/ 	.byte	0x12
	.zero		1


	//   ....[17]....
        /*0ee4*/ 	.word	0x00002210
        /*0ee8*/ 	.word	0x000000ff
        /*0eec*/ 	.word	0x00000000
        /*0ef0*/ 	.short	0x010a
        /*0ef2*/ 	.byte	0x06
	.zero		1


	//   ....[18]....
        /*0ef4*/ 	.word	0x00002250
        /*0ef8*/ 	.word	0x000000ff
        /*0efc*/ 	.word	0x00000000
        /*0f00*/ 	.short	0x010a
        /*0f02*/ 	.byte	0x06
	.zero		1


	//   ....[19]....
        /*0f04*/ 	.word	0x000034f0
        /*0f08*/ 	.word	0x000000ff
        /*0f0c*/ 	.word	0x00000000
        /*0f10*/ 	.short	0x010a
        /*0f12*/ 	.byte	0x09
	.zero		1


	//   ....[20]....
        /*0f14*/ 	.word	0x00003530
        /*0f18*/ 	.word	0x000000ff
        /*0f1c*/ 	.word	0x00000000
        /*0f20*/ 	.short	0x010a
        /*0f22*/ 	.byte	0x09
	.zero		1


	//   ....[21]....
        /*0f24*/ 	.word	0x000046a0
        /*0f28*/ 	.word	0x000000e5
        /*0f2c*/ 	.word	0x00000000
        /*0f30*/ 	.short	0x0101
        /*0f32*/ 	.byte	0x3f
	.zero		1


	//   ....[22]....
        /*0f34*/ 	.word	0x00005720
        /*0f38*/ 	.word	0x000000e5
        /*0f3c*/ 	.word	0x00000000
        /*0f40*/ 	.short	0x0101
        /*0f42*/ 	.byte	0x1c
	.zero		1


	//   ....[23]....
        /*0f44*/ 	.word	0x000058d0
        /*0f48*/ 	.word	0x00000018
        /*0f4c*/ 	.word	0x00000000
        /*0f50*/ 	.short	0x0101
        /*0f52*/ 	.byte	0x3f
	.zero		1


	//   ....[24]....
        /*0f54*/ 	.word	0x00005990
        /*0f58*/ 	.word	0x000000ff
        /*0f5c*/ 	.word	0x00000008
        /*0f60*/ 	.short	0x010a
        /*0f62*/ 	.byte	0x12
	.zero		1


	//   ....[25]....
        /*0f64*/ 	.word	0x0000eb60
        /*0f68*/ 	.word	0x00000003
        /*0f6c*/ 	.word	0x00000000
        /*0f70*/ 	.short	0x0101
        /*0f72*/ 	.byte	0x1c
	.zero		1


	//   ....[26]....
        /*0f74*/ 	.word	0x0000f5b0
        /*0f78*/ 	.word	0x0000000d
        /*0f7c*/ 	.word	0x00000028
        /*0f80*/ 	.short	0x010a
        /*0f82*/ 	.byte	0x3f
	.zero		1


	//   ....[27]....
        /*0f84*/ 	.word	0x0000f980
        /*0f88*/ 	.word	0x00000004
        /*0f8c*/ 	.word	0x00000088
        /*0f90*/ 	.short	0x0101
        /*0f92*/ 	.byte	0x3f
	.zero		1


	//   ....[28]....
        /*0f94*/ 	.word	0x00010180
        /*0f98*/ 	.word	0x00000007
        /*0f9c*/ 	.word	0x00000000
        /*0fa0*/ 	.short	0x010a
        /*0fa2*/ 	.byte	0x3f
	.zero		1


	//   ....[29]....
        /*0fa4*/ 	.word	0x00010200
        /*0fa8*/ 	.word	0x00000009
        /*0fac*/ 	.word	0x00000000
        /*0fb0*/ 	.short	0x010a
        /*0fb2*/ 	.byte	0x3f
	.zero		1


	//   ....[30]....
        /*0fb4*/ 	.word	0x00010290
        /*0fb8*/ 	.word	0x00000006
        /*0fbc*/ 	.word	0x00000000
        /*0fc0*/ 	.short	0x010a
        /*0fc2*/ 	.byte	0x3f
	.zero		1


	//   ....[31]....
        /*0fc4*/ 	.word	0x00010320
        /*0fc8*/ 	.word	0x00000009
        /*0fcc*/ 	.word	0x00000000
        /*0fd0*/ 	.short	0x010a
        /*0fd2*/ 	.byte	0x3f
	.zero		1


	//   ....[32]....
        /*0fd4*/ 	.word	0x000103b0
        /*0fd8*/ 	.word	0x00000003
        /*0fdc*/ 	.word	0x00000000
        /*0fe0*/ 	.short	0x010a
        /*0fe2*/ 	.byte	0x3f
	.zero		1


	//   ....[33]....
        /*0fe4*/ 	.word	0x00010420
        /*0fe8*/ 	.word	0x00000003
        /*0fec*/ 	.word	0xfffffff8
        /*0ff0*/ 	.short	0x010a
        /*0ff2*/ 	.byte	0x3f
	.zero		1


	//   ....[34]....
        /*0ff4*/ 	.word	0x00010480
        /*0ff8*/ 	.word	0x00000003
        /*0ffc*/ 	.word	0x00000000
        /*1000*/ 	.short	0x010a
        /*1002*/ 	.byte	0x3f
	.zero		1


	//   ....[35]....
        /*1004*/ 	.word	0x000104f0
        /*1008*/ 	.word	0x00000000
        /*100c*/ 	.word	0x00000000
        /*1010*/ 	.short	0x010a
        /*1012*/ 	.byte	0x3f
	.zero		1


	//   ....[36]....
        /*1014*/ 	.word	0x00010560
        /*1018*/ 	.word	0x00000019
        /*101c*/ 	.word	0x00000008
        /*1020*/ 	.short	0x010a
        /*1022*/ 	.byte	0x3f
	.zero		1


	//   ....[37]....
        /*1024*/ 	.word	0x00010630
        /*1028*/ 	.word	0x0000000d
        /*102c*/ 	.word	0x00000028
        /*1030*/ 	.short	0x010a
        /*1032*/ 	.byte	0x3f
	.zero		1


	//   ....[38]....
        /*1034*/ 	.word	0x00010710
        /*1038*/ 	.word	0x00000007
        /*103c*/ 	.word	0x00000000
        /*1040*/ 	.short	0x010a
        /*1042*/ 	.byte	0x3f
	.zero		1


	//   ....[39]....
        /*1044*/ 	.word	0x00010760
        /*1048*/ 	.word	0x00000009
        /*104c*/ 	.word	0x00000000
        /*1050*/ 	.short	0x010a
        /*1052*/ 	.byte	0x3f
	.zero		1


	//   ....[40]....
        /*1054*/ 	.word	0x000107b0
        /*1058*/ 	.word	0x00000006
        /*105c*/ 	.word	0x00000000
        /*1060*/ 	.short	0x010a
        /*1062*/ 	.byte	0x3f
	.zero		1


	//   ....[41]....
        /*1064*/ 	.word	0x00010800
        /*1068*/ 	.word	0x00000009
        /*106c*/ 	.word	0x00000000
        /*1070*/ 	.short	0x010a
        /*1072*/ 	.byte	0x3f
	.zero		1


	//----- nvinfo : EIATTR_NUM_MBARRIERS
	.align		4
.L_30:
        /*1074*/ 	.byte	0x03, 0x38
        /*1076*/ 	.short	0x0010


	//----- nvinfo : EIATTR_EXIT_INSTR_OFFSETS
	.align		4
        /*1078*/ 	.byte	0x04, 0x1c
        /*107a*/ 	.short	(.L_32 - .L_31)


	//   ....[0]....
.L_31:
        /*107c*/ 	.word	0x00001550


	//   ....[1]....
        /*1080*/ 	.word	0x000015b0


	//   ....[2]....
        /*1084*/ 	.word	0x0000f270


	//   ....[3]....
        /*1088*/ 	.word	0x0000f2a0


	//   ....[4]....
        /*108c*/ 	.word	0x00010400


	//----- nvinfo : EIATTR_MAX_THREADS
	.align		4
.L_32:
        /*1090*/ 	.byte	0x04, 0x05
        /*1092*/ 	.short	(.L_34 - .L_33)
.L_33:
        /*1094*/ 	.word	0x00000180
        /*1098*/ 	.word	0x00000001
        /*109c*/ 	.word	0x00000001


	//----- nvinfo : EIATTR_CRS_STACK_SIZE
	.align		4
.L_34:
        /*10a0*/ 	.byte	0x04, 0x1e
        /*10a2*/ 	.short	(.L_36 - .L_35)
.L_35:
        /*10a4*/ 	.word	0x00000000


	//----- nvinfo : EIATTR_CBANK_PARAM_SIZE
	.align		4
.L_36:
        /*10a8*/ 	.byte	0x03, 0x19
        /*10aa*/ 	.short	0x0470


	//----- nvinfo : EIATTR_PARAM_CBANK
	.align		4
        /*10ac*/ 	.byte	0x04, 0x0a
        /*10ae*/ 	.short	(.L_38 - .L_37)
	.align		4
.L_37:
        /*10b0*/ 	.word	index@(.nv.constant0._ZN7cutlass13device_kernelINS_4gemm6kernel13GemmUniversalIN4cute5tupleIJiiiiEEENS1_10collective13CollectiveMmaINS1_37MainloopSm90TmaGmmaWarpSpecializedFP8ILi5ENS5_IJNS4_1CILi2EEENSA_ILi1EEESC_EEENS1_32KernelTmaWarpSpecializedPingpongEEENS5_IJNSA_ILi64EEENSA_ILi256EEENSA_ILi128EEEEEENS_12float_e5m2_tENS5_IJlSC_lEEESK_SL_NS4_8TiledMMAINS4_8MMA_AtomIJNS4_4SM904GMMA31MMA_64x256x32_F32E5M2E5M2_SS_TNILNSP_7ScaleInE1ELSR_1EEEEEENS4_6LayoutINS5_IJSC_SC_SC_EEENS5_IJNSA_ILi0EEESW_SW_EEEEENS5_IJNS4_10UnderscoreESZ_SZ_EEEEENS4_13SM90_TMA_LOADENS4_14ComposedLayoutINS4_7SwizzleILi3ELi4ELi3EEENS4_18smem_ptr_flag_bitsILi8EEENSU_INS5_IJNSA_ILi8EEESI_EEENS5_IJSI_SC_EEEEEEEvNS4_8identityENS4_23SM90_TMA_LOAD_MULTICASTES1C_vS1D_EENS_8epilogue10collective6detail29Sm90TmaWarpSpecializedAdapterINS1H_15DefaultEpilogueISK_SL_SL_NS1G_6thread17LinearCombinationISK_Li1EffLNS1L_9ScaleType4KindE0ELNS_15FloatRoundStyleE2ESK_EENS1_15EpilogueDefaultEEEEEvvEEEEvNT_6ParamsE)
        /*10b4*/ 	.short	0x0210
        /*10b6*/ 	.short	0x0470


	//----- nvinfo : EIATTR_SW_WAR
	.align		4
.L_38:
        /*10b8*/ 	.byte	0x04, 0x36
        /*10ba*/ 	.short	(.L_40 - .L_39)
.L_39:
        /*10bc*/ 	.word	0x00000008
.L_40:


//--------------------- .nv.callgraph             --------------------------
	.section	.nv.callgraph,"",@"SHT_CUDA_CALLGRAPH"
	.align	4
	.sectionentsize	8
	.align		4
        /*0000*/ 	.word	0x00000000
	.align		4
        /*0004*/ 	.word	0xffffffff
	.align		4
        /*0008*/ 	.word	0x00000000
	.align		4
        /*000c*/ 	.word	0xfffffffe
	.align		4
        /*0010*/ 	.word	0x00000000
	.align		4
        /*0014*/ 	.word	0xfffffffd
	.align		4
        /*0018*/ 	.word	0x00000000
	.align		4
        /*001c*/ 	.word	0xfffffffc


//--------------------- .nv.constant4             --------------------------
	.section	.nv.constant4,"a",@progbits
	.align	8
	.align		8
.nv.constant4:
        /*0000*/ 	.dword	_ZN39_INTERNAL_d6bab05e_4_k_cu_e8f2f005_54564cuda3std3__45__cpo5beginE
	.align		8
        /*0008*/ 	.dword	_ZN39_INTERNAL_d6bab05e_4_k_cu_e8f2f005_54564cuda3std3__45__cpo3endE
	.align		8
        /*0010*/ 	.dword	_ZN39_INTERNAL_d6bab05e_4_k_cu_e8f2f005_54564cuda3std3__45__cpo6cbeginE
	.align		8
        /*0018*/ 	.dword	_ZN39_INTERNAL_d6bab05e_4_k_cu_e8f2f005_54564cuda3std3__45__cpo4cendE
	.align		8
        /*0020*/ 	.dword	_ZN39_INTERNAL_d6bab05e_4_k_cu_e8f2f005_54564cuda3std3__441_GLOBAL__N__d6bab05e_4_k_cu_e8f2f005_54566ignoreE
	.align		8
        /*0028*/ 	.dword	_ZN39_INTERNAL_d6bab05e_4_k_cu_e8f2f005_54564cuda3std3__419piecewise_constructE
	.align		8
        /*0030*/ 	.dword	_ZN39_INTERNAL_d6bab05e_4_k_cu_e8f2f005_54564cuda3std3__48in_placeE
	.align		8
        /*0038*/ 	.dword	_ZN39_INTERNAL_d6bab05e_4_k_cu_e8f2f005_54564cuda3std6ranges3__45__cpo4swapE
	.align		8
        /*0040*/ 	.dword	_ZN39_INTERNAL_d6bab05e_4_k_cu_e8f2f005_54564cuda3std6ranges3__45__cpo9iter_moveE
	.align		8
        /*0048*/ 	.dword	_ZN39_INTERNAL_d6bab05e_4_k_cu_e8f2f005_54564cute7productE
	.align		8
        /*0050*/ 	.dword	_ZN39_INTERNAL_d6bab05e_4_k_cu_e8f2f005_54564cute1_E


//--------------------- .text._ZN7cutlass13device_kernelINS_4gemm6kernel13GemmUniversalIN4cute5tupleIJiiiiEEENS1_10collective13CollectiveMmaINS1_37MainloopSm90TmaGmmaWarpSpecializedFP8ILi5ENS5_IJNS4_1CILi2EEENSA_ILi1EEESC_EEENS1_32KernelTmaWarpSpecializedPingpongEEENS5_IJNSA_ILi64EEENSA_ILi256EEENSA_ILi128EEEEEENS_12float_e5m2_tENS5_IJlSC_lEEESK_SL_NS4_8TiledMMAINS4_8MMA_AtomIJNS4_4SM904GMMA31MMA_64x256x32_F32E5M2E5M2_SS_TNILNSP_7ScaleInE1ELSR_1EEEEEENS4_6LayoutINS5_IJSC_SC_SC_EEENS5_IJNSA_ILi0EEESW_SW_EEEEENS5_IJNS4_10UnderscoreESZ_SZ_EEEEENS4_13SM90_TMA_LOADENS4_14ComposedLayoutINS4_7SwizzleILi3ELi4ELi3EEENS4_18smem_ptr_flag_bitsILi8EEENSU_INS5_IJNSA_ILi8EEESI_EEENS5_IJSI_SC_EEEEEEEvNS4_8identityENS4_23SM90_TMA_LOAD_MULTICASTES1C_vS1D_EENS_8epilogue10collective6detail29Sm90TmaWarpSpecializedAdapterINS1H_15DefaultEpilogueISK_SL_SL_NS1G_6thread17LinearCombinationISK_Li1EffLNS1L_9ScaleType4KindE0ELNS_15FloatRoundStyleE2ESK_EENS1_15EpilogueDefaultEEEEEvvEEEEvNT_6ParamsE --------------------------
	.section	.text._ZN7cutlass13device_kernelINS_4gemm6kernel13GemmUniversalIN4cute5tupleIJiiiiEEENS1_10collective13CollectiveMmaINS1_37MainloopSm90TmaGmmaWarpSpecializedFP8ILi5ENS5_IJNS4_1CILi2EEENSA_ILi1EEESC_EEENS1_32KernelTmaWarpSpecializedPingpongEEENS5_IJNSA_ILi64EEENSA_ILi256EEENSA_ILi128EEEEEENS_12float_e5m2_tENS5_IJlSC_lEEESK_SL_NS4_8TiledMMAINS4_8MMA_AtomIJNS4_4SM904GMMA31MMA_64x256x32_F32E5M2E5M2_SS_TNILNSP_7ScaleInE1ELSR_1EEEEEENS4_6LayoutINS5_IJSC_SC_SC_EEENS5_IJNSA_ILi0EEESW_SW_EEEEENS5_IJNS4_10UnderscoreESZ_SZ_EEEEENS4_13SM90_TMA_LOADENS4_14ComposedLayoutINS4_7SwizzleILi3ELi4ELi3EEENS4_18smem_ptr_flag_bitsILi8EEENSU_INS5_IJNSA_ILi8EEESI_EEENS5_IJSI_SC_EEEEEEEvNS4_8identityENS4_23SM90_TMA_LOAD_MULTICASTES1C_vS1D_EENS_8epilogue10collective6detail29Sm90TmaWarpSpecializedAdapterINS1H_15DefaultEpilogueISK_SL_SL_NS1G_6thread17LinearCombinationISK_Li1EffLNS1L_9ScaleType4KindE0ELNS_15FloatRoundStyleE2ESK_EENS1_15EpilogueDefaultEEEEEvvEEEEvNT_6ParamsE,"ax",@progbits
	.align	128
.text._ZN7cutlass13device_kernelINS_4gemm6kernel13GemmUniversalIN4cute5tupleIJiiiiEEENS1_10collective13CollectiveMmaINS1_37MainloopSm90TmaGmmaWarpSpecializedFP8ILi5ENS5_IJNS4_1CILi2EEENSA_ILi1EEESC_EEENS1_32KernelTmaWarpSpecializedPingpongEEENS5_IJNSA_ILi64EEENSA_ILi256EEENSA_ILi128EEEEEENS_12float_e5m2_tENS5_IJlSC_lEEESK_SL_NS4_8TiledMMAINS4_8MMA_AtomIJNS4_4SM904GMMA31MMA_64x256x32_F32E5M2E5M2_SS_TNILNSP_7ScaleInE1ELSR_1EEEEEENS4_6LayoutINS5_IJSC_SC_SC_EEENS5_IJNSA_ILi0EEESW_SW_EEEEENS5_IJNS4_10UnderscoreESZ_SZ_EEEEENS4_13SM90_TMA_LOADENS4_14ComposedLayoutINS4_7SwizzleILi3ELi4ELi3EEENS4_18smem_ptr_flag_bitsILi8EEENSU_INS5_IJNSA_ILi8EEESI_EEENS5_IJSI_SC_EEEEEEEvNS4_8identityENS4_23SM90_TMA_LOAD_MULTICASTES1C_vS1D_EENS_8epilogue10collective6detail29Sm90TmaWarpSpecializedAdapterINS1H_15DefaultEpilogueISK_SL_SL_NS1G_6thread17LinearCombinationISK_Li1EffLNS1L_9ScaleType4KindE0ELNS_15FloatRoundStyleE2ESK_EENS1_15EpilogueDefaultEEEEEvvEEEEvNT_6ParamsE:
        .type           _ZN7cutlass13device_kernelINS_4gemm6kernel13GemmUniversalIN4cute5tupleIJiiiiEEENS1_10collective13CollectiveMmaINS1_37MainloopSm90TmaGmmaWarpSpecializedFP8ILi5ENS5_IJNS4_1CILi2EEENSA_ILi1EEESC_EEENS1_32KernelTmaWarpSpecializedPingpongEEENS5_IJNSA_ILi64EEENSA_ILi256EEENSA_ILi128EEEEEENS_12float_e5m2_tENS5_IJlSC_lEEESK_SL_NS4_8TiledMMAINS4_8MMA_AtomIJNS4_4SM904GMMA31MMA_64x256x32_F32E5M2E5M2_SS_TNILNSP_7ScaleInE1ELSR_1EEEEEENS4_6LayoutINS5_IJSC_SC_SC_EEENS5_IJNSA_ILi0EEESW_SW_EEEEENS5_IJNS4_10UnderscoreESZ_SZ_EEEEENS4_13SM90_TMA_LOADENS4_14ComposedLayoutINS4_7SwizzleILi3ELi4ELi3EEENS4_18smem_ptr_flag_bitsILi8EEENSU_INS5_IJNSA_ILi8EEESI_EEENS5_IJSI_SC_EEEEEEEvNS4_8identityENS4_23SM90_TMA_LOAD_MULTICASTES1C_vS1D_EENS_8epilogue10collective6detail29Sm90TmaWarpSpecializedAdapterINS1H_15DefaultEpilogueISK_SL_SL_NS1G_6thread17LinearCombinationISK_Li1EffLNS1L_9ScaleType4KindE0ELNS_15FloatRoundStyleE2ESK_EENS1_15EpilogueDefaultEEEEEvvEEEEvNT_6ParamsE,@function
        .size           _ZN7cutlass13device_kernelINS_4gemm6kernel13GemmUniversalIN4cute5tupleIJiiiiEEENS1_10collective13CollectiveMmaINS1_37MainloopSm90TmaGmmaWarpSpecializedFP8ILi5ENS5_IJNS4_1CILi2EEENSA_ILi1EEESC_EEENS1_32KernelTmaWarpSpecializedPingpongEEENS5_IJNSA_ILi64EEENSA_ILi256EEENSA_ILi128EEEEEENS_12float_e5m2_tENS5_IJlSC_lEEESK_SL_NS4_8TiledMMAINS4_8MMA_AtomIJNS4_4SM904GMMA31MMA_64x256x32_F32E5M2E5M2_SS_TNILNSP_7ScaleInE1ELSR_1EEEEEENS4_6LayoutINS5_IJSC_SC_SC_EEENS5_IJNSA_ILi0EEESW_SW_EEEEENS5_IJNS4_10UnderscoreESZ_SZ_EEEEENS4_13SM90_TMA_LOADENS4_14ComposedLayoutINS4_7SwizzleILi3ELi4ELi3EEENS4_18smem_ptr_flag_bitsILi8EEENSU_INS5_IJNSA_ILi8EEESI_EEENS5_IJSI_SC_EEEEEEEvNS4_8identityENS4_23SM90_TMA_LOAD_MULTICASTES1C_vS1D_EENS_8epilogue10collective6detail29Sm90TmaWarpSpecializedAdapterINS1H_15DefaultEpilogueISK_SL_SL_NS1G_6thread17LinearCombinationISK_Li1EffLNS1L_9ScaleType4KindE0ELNS_15FloatRoundStyleE2ESK_EENS1_15EpilogueDefaultEEEEEvvEEEEvNT_6ParamsE,(.L_x_338 - _ZN7cutlass13device_kernelINS_4gemm6kernel13GemmUniversalIN4cute5tupleIJiiiiEEENS1_10collective13CollectiveMmaINS1_37MainloopSm90TmaGmmaWarpSpecializedFP8ILi5ENS5_IJNS4_1CILi2EEENSA_ILi1EEESC_EEENS1_32KernelTmaWarpSpecializedPingpongEEENS5_IJNSA_ILi64EEENSA_ILi256EEENSA_ILi128EEEEEENS_12float_e5m2_tENS5_IJlSC_lEEESK_SL_NS4_8TiledMMAINS4_8MMA_AtomIJNS4_4SM904GMMA31MMA_64x256x32_F32E5M2E5M2_SS_TNILNSP_7ScaleInE1ELSR_1EEEEEENS4_6LayoutINS5_IJSC_SC_SC_EEENS5_IJNSA_ILi0EEESW_SW_EEEEENS5_IJNS4_10UnderscoreESZ_SZ_EEEEENS4_13SM90_TMA_LOADENS4_14ComposedLayoutINS4_7SwizzleILi3ELi4ELi3EEENS4_18smem_ptr_flag_bitsILi8EEENSU_INS5_IJNSA_ILi8EEESI_EEENS5_IJSI_SC_EEEEEEEvNS4_8identityENS4_23SM90_TMA_LOAD_MULTICASTES1C_vS1D_EENS_8epilogue10collective6detail29Sm90TmaWarpSpecializedAdapterINS1H_15DefaultEpilogueISK_SL_SL_NS1G_6thread17LinearCombinationISK_Li1EffLNS1L_9ScaleType4KindE0ELNS_15FloatRoundStyleE2ESK_EENS1_15EpilogueDefaultEEEEEvvEEEEvNT_6ParamsE)
        .other          _ZN7cutlass13device_kernelINS_4gemm6kernel13GemmUniversalIN4cute5tupleIJiiiiEEENS1_10collective13CollectiveMmaINS1_37MainloopSm90TmaGmmaWarpSpecializedFP8ILi5ENS5_IJNS4_1CILi2EEENSA_ILi1EEESC_EEENS1_32KernelTmaWarpSpecializedPingpongEEENS5_IJNSA_ILi64EEENSA_ILi256EEENSA_ILi128EEEEEENS_12float_e5m2_tENS5_IJlSC_lEEESK_SL_NS4_8TiledMMAINS4_8MMA_AtomIJNS4_4SM904GMMA31MMA_64x256x32_F32E5M2E5M2_SS_TNILNSP_7ScaleInE1ELSR_1EEEEEENS4_6LayoutINS5_IJSC_SC_SC_EEENS5_IJNSA_ILi0EEESW_SW_EEEEENS5_IJNS4_10UnderscoreESZ_SZ_EEEEENS4_13SM90_TMA_LOADENS4_14ComposedLayoutINS4_7SwizzleILi3ELi4ELi3EEENS4_18smem_ptr_flag_bitsILi8EEENSU_INS5_IJNSA_ILi8EEESI_EEENS5_IJSI_SC_EEEEEEEvNS4_8identityENS4_23SM90_TMA_LOAD_MULTICASTES1C_vS1D_EENS_8epilogue10collective6detail29Sm90TmaWarpSpecializedAdapterINS1H_15DefaultEpilogueISK_SL_SL_NS1G_6thread17LinearCombinationISK_Li1EffLNS1L_9ScaleType4KindE0ELNS_15FloatRoundStyleE2ESK_EENS1_15EpilogueDefaultEEEEEvvEEEEvNT_6ParamsE,@"STO_CUDA_ENTRY STV_DEFAULT"
_ZN7cutlass13device_kernelINS_4gemm6kernel13GemmUniversalIN4cute5tupleIJiiiiEEENS1_10collective13CollectiveMmaINS1_37MainloopSm90TmaGmmaWarpSpecializedFP8ILi5ENS5_IJNS4_1CILi2EEENSA_ILi1EEESC_EEENS1_32KernelTmaWarpSpecializedPingpongEEENS5_IJNSA_ILi64EEENSA_ILi256EEENSA_ILi128EEEEEENS_12float_e5m2_tENS5_IJlSC_lEEESK_SL_NS4_8TiledMMAINS4_8MMA_AtomIJNS4_4SM904GMMA31MMA_64x256x32_F32E5M2E5M2_SS_TNILNSP_7ScaleInE1ELSR_1EEEEEENS4_6LayoutINS5_IJSC_SC_SC_EEENS5_IJNSA_ILi0EEESW_SW_EEEEENS5_IJNS4_10UnderscoreESZ_SZ_EEEEENS4_13SM90_TMA_LOADENS4_14ComposedLayoutINS4_7SwizzleILi3ELi4ELi3EEENS4_18smem_ptr_flag_bitsILi8EEENSU_INS5_IJNSA_ILi8EEESI_EEENS5_IJSI_SC_EEEEEEEvNS4_8identityENS4_23SM90_TMA_LOAD_MULTICASTES1C_vS1D_EENS_8epilogue10collective6detail29Sm90TmaWarpSpecializedAdapterINS1H_15DefaultEpilogueISK_SL_SL_NS1G_6thread17LinearCombinationISK_Li1EffLNS1L_9ScaleType4KindE0ELNS_15FloatRoundStyleE2ESK_EENS1_15EpilogueDefaultEEEEEvvEEEEvNT_6ParamsE:
[----:B------:R-:W0:Y:S02]  /*0000*/  LDC R1, c[0x0][0x28] ;  /* 0x00000a00ff017b82 */ /* 0x000e240000000800 */
[----:B0-----:R-:W-:Y:S01]  /*0010*/  VIADD R1, R1, 0xfffffef0 ;  /* 0xfffffef001017836 */ /* 0x001fe20000000000 */
[----:B------:R-:W0:Y:S01]  /*0020*/  S2R R3, SR_TID.X ;  /* 0x0000000000037919 */ /* 0x000e220000002100 */
[----:B------:R-:W-:Y:S01]  /*0030*/  ELECT P0, URZ, PT ;  /* 0x00000000003f782f */ /* 0x000fe20003800000 */
[----:B------:R-:W-:Y:S01]  /*0040*/  BSSY B0, `(.L_x_0) ;  /* 0x0000014000007945 */ /* 0x000fe20003800000 */
[--C-:B0-----:R-:W-:Y:S02]  /*0050*/  SHF.R.U32.HI R0, RZ, 0x5, R3.reuse ;  /* 0x00000005ff007819 */ /* 0x101fe40000011603 */
[----:B------:R-:W-:-:S03]  /*0060*/  SHF.R.U32.HI R5, RZ, 0x7, R3 ;  /* 0x00000007ff057819 */ /* 0x000fc60000011603 */
[----:B------:R-:W0:Y:S02]  /*0070*/  SHFL.IDX PT, R2, R0, RZ, 0x1f ;  /* 0x00001fff00027589 */ /* 0x000e2400000e0000 */
[----:B0-----:R-:W-:Y:S02]  /*0080*/  R2UR UR6, R2 ;  /* 0x00000000020672ca */ /* 0x001fe400000e0000 */
[----:B------:R0:W1:Y:S11]  /*0090*/  SHFL.IDX PT, R2, R5, RZ, 0x1f ;  /* 0x00001fff05027589 */ /* 0x00007600000e0000 */
[----:B------:R-:W-:-:S02]  /*00a0*/  USHF.R.S32.HI UR4, URZ, 0x1f, UR6 ;  /* 0x0000001f3f047899 */ /* 0x000fc40008011406 */
[----:B------:R-:W-:Y:S02]  /*00b0*/  ISETP.NE.OR P0, PT, RZ, UR6, !P0 ;  /* 0x00000006ff007c0c */ /* 0x000fe4000c705670 */
[----:B------:R-:W-:-:S04]  /*00c0*/  ULEA.HI UR4, UR4, UR6, URZ, 0x2 ;  /* 0x0000000604047291 */ /* 0x000fc8000f8f103f */
[----:B------:R-:W-:-:S04]  /*00d0*/  ULOP3.LUT UR4, UR4, 0xfffffffc, URZ, 0xc0, !UPT ;  /* 0xfffffffc04047892 */ /* 0x000fc8000f8ec03f */
[----:B------:R-:W-:-:S03]  /*00e0*/  UIADD3 UR6, UR6, -UR4, URZ ;  /* 0x8000000406067290 */ /* 0x000fc6000fffe03f */
[----:B01----:R-:W-:Y:S09]  /*00f0*/  @P0 BRA `(.L_x_1) ;  /* 0x0000000000200947 */ /* 0x003ff20003800000 */
[----:B------:R-:W-:Y:S02]  /*0100*/  ULDC.64 UR4, c[0x0][0x198] ;  /* 0x0000660000047ab9 */ /* 0x000fe40000000a00 */
[----:B------:R-:W-:Y:S02]  /*0110*/  UIADD3 UR8, UP0, UR4, 0xf0, URZ ;  /* 0x000000f004087890 */ /* 0x000fe4000ff1e03f */
[----:B------:R-:W-:Y:S02]  /*0120*/  UIADD3 UR4, UP1, UR4, 0x1f0, URZ ;  /* 0x000001f004047890 */ /* 0x000fe4000ff3e03f */
[----:B------:R-:W-:Y:S02]  /*0130*/  UIADD3.X UR9, URZ, UR5, URZ, UP0, !UPT ;  /* 0x000000053f097290 */ /* 0x000fe400087fe43f */
[----:B------:R-:W-:-:S07]  /*0140*/  UIADD3.X UR5, URZ, UR5, URZ, UP1, !UPT ;  /* 0x000000053f057290 */ /* 0x000fce0008ffe43f */
[----:B------:R0:W-:Y:S02]  /*0150*/  UTMACCTL.PF [UR8] ;  /* 0x00000000080079b9 */ /* 0x0001e40008040000 */
[----:B------:R0:W-:Y:S02]  /*0160*/  UTMACCTL.PF [UR4] ;  /* 0x00000000040079b9 */ /* 0x0001e40008040000 */
[----:B0-----:R-:W-:Y:S01]  /*0170*/  NOP ;  /* 0x0000000000007918 */ /* 0x001fe20000000000 */
.L_x_1:
[----:B------:R-:W-:Y:S05]  /*0180*/  BSYNC B0 ;  /* 0x0000000000007941 */ /* 0x000fea0003800000 */
.L_x_0:
[----:B------:R-:W0:Y:S01]  /*0190*/  SHFL.IDX PT, R6, R0, RZ, 0x1f ;  /* 0x00001fff00067589 */ /* 0x000e2200000e0000 */
[----:B------:R-:W-:Y:S01]  /*01a0*/  R2UR UR13, R2 ;  /* 0x00000000020d72ca */ /* 0x000fe200000e0000 */
[----:B------:R-:W-:-:S04]  /*01b0*/  UISETP.NE.AND UP0, UPT, UR6, 0x3, UPT ;  /* 0x000000030600788c */ /* 0x000fc8000bf05270 */
[----:B------:R-:W-:-:S08]  /*01c0*/  UISETP.EQ.OR UP0, UPT, UR6, URZ, !UP0 ;  /* 0x0000003f0600728c */ /* 0x000fd0000c702670 */
[----:B------:R-:W-:Y:S02]  /*01d0*/  UIADD3 UR12, UR13, -0x1, URZ ;  /* 0xffffffff0d0c7890 */ /* 0x000fe4000fffe03f */
[----:B------:R-:W-:Y:S02]  /*01e0*/  UISETP.EQ.AND UP0, UPT, UR13, URZ, UP0 ;  /* 0x0000003f0d00728c */ /* 0x000fe40008702270 */
[----:B------:R-:W-:Y:S02]  /*01f0*/  UISETP.GE.U32.AND UP1, UPT, UR12, 0x2, UPT ;  /* 0x000000020c00788c */ /* 0x000fe4000bf26070 */
[----:B------:R-:W-:Y:S01]  /*0200*/  USEL UR15, URZ, 0x1, !UP0 ;  /* 0x000000013f0f7887 */ /* 0x000fe2000c000000 */
[----:B0-----:R-:W-:-:S03]  /*0210*/  ISETP.NE.AND P0, PT, R6, RZ, PT ;  /* 0x000000ff0600720c */ /* 0x001fc60003f05270 */
[----:B------:R-:W-:-:S10]  /*0220*/  USEL UR15, UR15, 0x2, UP1 ;  /* 0x000000020f0f7887 */ /* 0x000fd40008800000 */
[----:B------:R-:W-:Y:S05]  /*0230*/  @P0 BRA `(.L_x_2) ;  /* 0x0000000000600947 */ /* 0x000fea0003800000 */
[----:B------:R-:W0:Y:S01]  /*0240*/  S2UR UR7, SR_CgaCtaId ;  /* 0x00000000000779c3 */ /* 0x000e220000008800 */
[----:B------:R-:W-:Y:S01]  /*0250*/  UMOV UR4, 0x400 ;  /* 0x0000040000047882 */ /* 0x000fe20000000000 */
[----:B------:R-:W-:Y:S01]  /*0260*/  UMOV UR5, 0x1 ;  /* 0x0000000100057882 */ /* 0x000fe20000000000 */
[----:B------:R-:W-:Y:S01]  /*0270*/  UMOV UR8, 0x2 ;  /* 0x0000000200087882 */ /* 0x000fe20000000000 */
[----:B------:R-:W-:Y:S01]  /*0280*/  ELECT P0, URZ, PT ;  /* 0x00000000003f782f */ /* 0x000fe20003800000 */
[----:B------:R-:W-:-:S04]  /*0290*/  UIADD3 UR8, -UR8, 0x100000, URZ ;  /* 0x0010000008087890 */ /* 0x000fc8000fffe13f */
[----:B------:R-:W-:Y:S02]  /*02a0*/  USHF.L.U32 UR9, UR8, 0xb, URZ ;  /* 0x0000000b08097899 */ /* 0x000fe4000800063f */
[----:B------:R-:W-:Y:S02]  /*02b0*/  USHF.L.U32 UR8, UR8, 0x1, URZ ;  /* 0x0000000108087899 */ /* 0x000fe4000800063f */
[----:B0-----:R-:W-:Y:S02]  /*02c0*/  ULEA UR7, UR7, UR4, 0x18 ;  /* 0x0000000407077291 */ /* 0x001fe4000f8ec03f */
[----:B------:R-:W-:-:S04]  /*02d0*/  UIADD3 UR4, -UR5, 0x100000, URZ ;  /* 0x0010000005047890 */ /* 0x000fc8000fffe13f */
[----:B------:R-:W-:Y:S02]  /*02e0*/  USHF.L.U32 UR5, UR4, 0xb, URZ ;  /* 0x0000000b04057899 */ /* 0x000fe4000800063f */
[----:B------:R-:W-:Y:S01]  /*02f0*/  USHF.L.U32 UR4, UR4, 0x1, URZ ;  /* 0x0000000104047899 */ /* 0x000fe2000800063f */
[----:B------:R-:W0:Y:S11]  /*0300*/  FENCE.VIEW.ASYNC.S ;  /* 0x00000000000073c6 */ /* 0x000e360000000000 */
[----:B0-----:R0:W1:Y:S01]  /*0310*/  SYNCS.EXCH.64 URZ, [UR7], UR4 ;  /* 0x00000004073f75b2 */ /* 0x0010620008000100 */
[----:B------:R0:W2:Y:S01]  /*0320*/  SYNCS.EXCH.64 URZ, [UR7+0x28], UR8 ;  /* 0x00002808073f75b2 */ /* 0x0000a20008000100 */
[----:B------:R0:W3:Y:S01]  /*0330*/  SYNCS.EXCH.64 URZ, [UR7+0x8], UR4 ;  /* 0x00000804073f75b2 */ /* 0x0000e20008000100 */
[----:B------:R0:W4:Y:S01]  /*0340*/  SYNCS.EXCH.64 URZ, [UR7+0x30], UR8 ;  /* 0x00003008073f75b2 */ /* 0x0001220008000100 */
[----:B------:R0:W0:Y:S01]  /*0350*/  SYNCS.EXCH.64 URZ, [UR7+0x10], UR4 ;  /* 0x00001004073f75b2 */ /* 0x0000220008000100 */
[----:B------:R0:W0:Y:S01]  /*0360*/  SYNCS.EXCH.64 URZ, [UR7+0x38], UR8 ;  /* 0x00003808073f75b2 */ /* 0x0000220008000100 */
[----:B------:R0:W0:Y:S01]  /*0370*/  SYNCS.EXCH.64 URZ, [UR7+0x18], UR4 ;  /* 0x00001804073f75b2 */ /* 0x0000220008000100 */
[----:B------:R0:W0:Y:S01]  /*0380*/  SYNCS.EXCH.64 URZ, [UR7+0x40], UR8 ;  /* 0x00004008073f75b2 */ /* 0x0000220008000100 */
[----:B------:R0:W0:Y:S01]  /*0390*/  SYNCS.EXCH.64 URZ, [UR7+0x20], UR4 ;  /* 0x00002004073f75b2 */ /* 0x0000220008000100 */
[----:B------:R0:W0:Y:S01]  /*03a0*/  SYNCS.EXCH.64 URZ, [UR7+0x48], UR8 ;  /* 0x00004808073f75b2 */ /* 0x0000220008000100 */
[----:B------:R-:W-:Y:S01]  /*03b0*/  NOP ;  /* 0x0000000000007918 */ /* 0x000fe20000000000 */
.L_x_2:
[----:B------:R-:W-:Y:S01]  /*03c0*/  SHF.R.S32.HI R2, RZ, 0x1f, R3 ;  /* 0x0000001fff027819 */ /* 0x000fe20000011403 */
[----:B------:R-:W5:Y:S01]  /*03d0*/  SHFL.IDX PT, R7, R0, RZ, 0x1f ;  /* 0x00001fff00077589 */ /* 0x000f6200000e0000 */
[----:B------:R-:W1:Y:S01]  /*03e0*/  S2UR UR14, SR_CTAID.X ;  /* 0x00000000000e79c3 */ /* 0x000e620000002500 */
[----:B------:R-:W-:Y:S02]  /*03f0*/  ELECT P0, URZ, PT ;  /* 0x00000000003f782f */ /* 0x000fe40003800000 */
[----:B------:R-:W-:Y:S01]  /*0400*/  LEA.HI R2, R2, R3, RZ, 0x7 ;  /* 0x0000000302027211 */ /* 0x000fe200078f38ff */
[----:B------:R1:W2:Y:S01]  /*0410*/  SHFL.IDX PT, R10, R0, RZ, 0x1f ;  /* 0x00001fff000a7589 */ /* 0x0002a200000e0000 */
[----:B------:R-:W-:Y:S01]  /*0420*/  SHF.R.S32.HI R9, RZ, 0x1f, R6 ;  /* 0x0000001fff097819 */ /* 0x000fe20000011406 */
[----:B0-----:R-:W-:Y:S01]  /*0430*/  ULDC UR4, c[0x0][0x150] ;  /* 0x0000540000047ab9 */ /* 0x001fe20000000800 */
[----:B------:R-:W-:Y:S02]  /*0440*/  LOP3.LUT R2, R2, 0xffffff80, RZ, 0xc0, !PT ;  /* 0xffffff8002027812 */ /* 0x000fe400078ec0ff */
[----:B------:R-:W-:-:S02]  /*0450*/  ELECT P1, URZ, PT ;  /* 0x00000000003f782f */ /* 0x000fc40003820000 */
[----:B------:R-:W-:Y:S01]  /*0460*/  LEA.HI R9, R9, R6, RZ, 0x2 ;  /* 0x0000000609097211 */ /* 0x000fe200078f10ff */
[----:B------:R-:W0:Y:S01]  /*0470*/  LDC R12, c[0x0][0x144] ;  /* 0x00005100ff0c7b82 */ /* 0x000e220000000800 */
[----:B------:R-:W-:Y:S01]  /*0480*/  UMOV UR9, 0x80 ;  /* 0x0000008000097882 */ /* 0x000fe20000000000 */
[----:B------:R-:W-:Y:S01]  /*0490*/  IMAD.IADD R2, R3, 0x1, -R2 ;  /* 0x0000000103027824 */ /* 0x000fe200078e0a02 */
[----:B------:R-:W-:Y:S01]  /*04a0*/  LOP3.LUT R9, R9, 0x3ffffffc, RZ, 0xc0, !PT ;  /* 0x3ffffffc09097812 */ /* 0x000fe200078ec0ff */
[----:B------:R-:W-:Y:S01]  /*04b0*/  NOP ;  /* 0x0000000000007918 */ /* 0x000fe20000000000 */
[----:B------:R-:W-:Y:S01]  /*04c0*/  NOP ;  /* 0x0000000000007918 */ /* 0x000fe20000000000 */
[----:B------:R-:W-:Y:S02]  /*04d0*/  ISETP.NE.AND P3, PT, RZ, UR13, PT ;  /* 0x0000000dff007c0c */ /* 0x000fe4000bf65270 */
[----:B------:R-:W-:Y:S01]  /*04e0*/  SHF.R.S32.HI R13, RZ, 0x1f, R2 ;  /* 0x0000001fff0d7819 */ /* 0x000fe20000011402 */
[----:B------:R-:W-:-:S02]  /*04f0*/  IMAD.IADD R9, R6, 0x1, -R9 ;  /* 0x0000000106097824 */ /* 0x000fc400078e0a09 */
[----:B------:R-:W3:Y:S01]  /*0500*/  SHFL.IDX PT, R6, R5, RZ, 0x1f ;  /* 0x00001fff05067589 */ /* 0x000ee200000e0000 */
[----:B------:R-:W-:Y:S02]  /*0510*/  LEA.HI R4, R13, R2, RZ, 0x3 ;  /* 0x000000020d047211 */ /* 0x000fe400078f18ff */
[----:B-----5:R-:W-:Y:S02]  /*0520*/  ISETP.NE.OR P0, PT, R7, RZ, !P0 ;  /* 0x000000ff0700720c */ /* 0x020fe40004705670 */
[--C-:B------:R-:W-:Y:S02]  /*0530*/  SHF.R.S32.HI R7, RZ, 0x3, R4.reuse ;  /* 0x00000003ff077819 */ /* 0x100fe40000011404 */
[----:B------:R-:W-:Y:S02]  /*0540*/  SHF.R.S32.HI R8, RZ, 0x1f, R4 ;  /* 0x0000001fff087819 */ /* 0x000fe40000011404 */
[----:B------:R-:W5:Y:S01]  /*0550*/  S2R R4, SR_CTAID.Y ;  /* 0x0000000000047919 */ /* 0x000f620000002600 */
[----:B-1----:R-:W-:-:S02]  /*0560*/  I2FP.F32.U32 R0, UR14 ;  /* 0x0000000e00007c45 */ /* 0x002fc40008201000 */
[----:B------:R-:W-:Y:S02]  /*0570*/  LEA.HI R8, R8, R7, RZ, 0x2 ;  /* 0x0000000708087211 */ /* 0x000fe400078f10ff */
[----:B--2---:R-:W-:Y:S01]  /*0580*/  ISETP.NE.OR P1, PT, R10, RZ, !P1 ;  /* 0x000000ff0a00720c */ /* 0x004fe20004f25670 */
[----:B------:R-:W-:Y:S01]  /*0590*/  FMUL R11, R0, UR4 ;  /* 0x00000004000b7c20 */ /* 0x000fe20008400000 */
[----:B------:R-:W-:Y:S01]  /*05a0*/  LOP3.LUT R8, R8, 0xfffffffc, RZ, 0xc0, !PT ;  /* 0xfffffffc08087812 */ /* 0x000fe200078ec0ff */
[----:B------:R-:W-:Y:S01]  /*05b0*/  VOTEU.ALL UP0, P0 ;  /* 0x00000000003f7886 */ /* 0x000fe20000000000 */
[----:B------:R-:W-:-:S03]  /*05c0*/  ULDC UR4, c[0x0][0x154] ;  /* 0x0000550000047ab9 */ /* 0x000fc60000000800 */
[----:B------:R-:W1:Y:S01]  /*05d0*/  F2I.U32.TRUNC.NTZ R11, R11 ;  /* 0x0000000b000b7305 */ /* 0x000e62000020f000 */
[----:B------:R-:W-:Y:S01]  /*05e0*/  IMAD.IADD R8, R7, 0x1, -R8 ;  /* 0x0000000107087824 */ /* 0x000fe200078e0a08 */
[----:B------:R-:W2:Y:S01]  /*05f0*/  @!UP0 S2UR UR8, SR_CgaCtaId ;  /* 0x00000000000889c3 */ /* 0x000ea20000008800 */
[----:B------:R-:W-:Y:S01]  /*0600*/  @!UP0 UMOV UR7, 0x400 ;  /* 0x0000040000078882 */ /* 0x000fe20000000000 */
[----:B---3--:R-:W-:Y:S01]  /*0610*/  R2UR UR18, R6 ;  /* 0x00000000061272ca */ /* 0x008fe200000e0000 */
[----:B------:R-:W-:Y:S01]  /*0620*/  IMAD R8, R9, 0x4, R8 ;  /* 0x0000000409087824 */ /* 0x000fe200078e0208 */
[----:B------:R-:W-:Y:S01]  /*0630*/  VOTEU.ALL UP1, P1 ;  /* 0x00000000003f7886 */ /* 0x000fe20000820000 */
[----:B------:R-:W-:Y:S01]  /*0640*/  VOTEU.ALL UP2, P1 ;  /* 0x00000000003f7886 */ /* 0x000fe20000840000 */
[----:B------:R-:W-:Y:S01]  /*0650*/  VOTEU.ALL UP3, P1 ;  /* 0x00000000003f7886 */ /* 0x000fe20000860000 */
[C---:B------:R-:W-:Y:S01]  /*0660*/  IMAD.SHL.U32 R7, R8.reuse, 0x4, RZ ;  /* 0x0000000408077824 */ /* 0x040fe200078e00ff */
[----:B------:R-:W-:Y:S01]  /*0670*/  LEA.HI R0, R8, R8, RZ, 0x1 ;  /* 0x0000000808007211 */ /* 0x000fe200078f08ff */
[----:B------:R-:W3:Y:S01]  /*0680*/  @!UP1 S2UR UR11, SR_CgaCtaId ;  /* 0x00000000000b99c3 */ /* 0x000ee20000008800 */
[----:B------:R-:W-:Y:S01]  /*0690*/  @!UP1 UMOV UR10, 0x400 ;  /* 0x00000400000a9882 */ /* 0x000fe20000000000 */
[----:B------:R-:W-:Y:S01]  /*06a0*/  VOTEU.ALL UP4, P1 ;  /* 0x00000000003f7886 */ /* 0x000fe20000880000 */
[----:B------:R-:W-:Y:S01]  /*06b0*/  LOP3.LUT R9, R0, 0xfffffffe, RZ, 0xc0, !PT ;  /* 0xfffffffe00097812 */ /* 0x000fe200078ec0ff */
[----:B-1----:R-:W-:Y:S01]  /*06c0*/  IMAD.MOV R15, RZ, RZ, -R11 ;  /* 0x000000ffff0f7224 */ /* 0x002fe200078e0a0b */
[----:B------:R-:W-:Y:S01]  /*06d0*/  LOP3.LUT R16, R8, 0xc, R7, 0x78, !PT ;  /* 0x0000000c08107812 */ /* 0x000fe200078e7807 */
[----:B------:R-:W-:-:S02]  /*06e0*/  VOTEU.ALL UP5, P1 ;  /* 0x00000000003f7886 */ /* 0x000fc400008a0000 */
[----:B0-----:R-:W-:Y:S01]  /*06f0*/  IMAD R14, R12, R15, UR14 ;  /* 0x0000000e0c0e7e24 */ /* 0x001fe2000f8e020f */
[----:B-----5:R-:W-:Y:S01]  /*0700*/  I2FP.F32.U32 R0, R4 ;  /* 0x0000000400007245 */ /* 0x020fe20000201000 */
[----:B------:R-:W0:Y:S01]  /*0710*/  LDC R15, c[0x0][0x148] ;  /* 0x00005200ff0f7b82 */ /* 0x000e220000000800 */
[----:B------:R-:W-:Y:S01]  /*0720*/  IMAD.IADD R9, R8, 0x1, -R9 ;  /* 0x0000000108097824 */ /* 0x000fe200078e0a09 */
[----:B------:R1:W-:Y:S02]  /*0730*/  STL [R1+0x78], R16 ;  /* 0x0000781001007387 */ /* 0x0003e40000100800 */
[----:B------:R-:W-:Y:S01]  /*0740*/  FMUL R0, R0, UR4 ;  /* 0x0000000400007c20 */ /* 0x000fe20008400000 */
[----:B------:R-:W-:Y:S01]  /*0750*/  UMOV UR4, 0x20 ;  /* 0x0000002000047882 */ /* 0x000fe20000000000 */
[----:B------:R-:W-:Y:S01]  /*0760*/  ISETP.NE.AND P2, PT, R9, R14, PT ;  /* 0x0000000e0900720c */ /* 0x000fe20003f45270 */
[----:B--2---:R-:W-:Y:S01]  /*0770*/  @!UP0 ULEA UR7, UR8, UR7, 0x18 ;  /* 0x0000000708078291 */ /* 0x004fe2000f8ec03f */
[----:B------:R-:W2:Y:S01]  /*0780*/  LDC R8, c[0x0][0x140] ;  /* 0x00005000ff087b82 */ /* 0x000ea20000000800 */
[----:B------:R-:W-:-:S04]  /*0790*/  @!UP0 UIADD3 UR4, -UR4, 0x100000, URZ ;  /* 0x0010000004048890 */ /* 0x000fc8000fffe13f */
[----:B------:R-:W-:Y:S02]  /*07a0*/  @!UP0 USHF.L.U32 UR5, UR4, 0xb, URZ ;  /* 0x0000000b04058899 */ /* 0x000fe4000800063f */
[----:B------:R-:W-:Y:S01]  /*07b0*/  @!UP0 USHF.L.U32 UR4, UR4, 0x1, URZ ;  /* 0x0000000104048899 */ /* 0x000fe2000800063f */
[----:B------:R-:W5:Y:S01]  /*07c0*/  F2I.U32.TRUNC.NTZ R0, R0 ;  /* 0x0000000000007305 */ /* 0x000f62000020f000 */
[----:B------:R-:W-:-:S04]  /*07d0*/  @!UP1 UIADD3 UR8, -UR9, 0x100000, URZ ;  /* 0x0010000009089890 */ /* 0x000fc8000fffe13f */
[----:B------:R-:W-:Y:S02]  /*07e0*/  @!UP1 USHF.L.U32 UR9, UR8, 0xb, URZ ;  /* 0x0000000b08099899 */ /* 0x000fe4000800063f */
[----:B------:R-:W-:Y:S01]  /*07f0*/  @!UP1 USHF.L.U32 UR8, UR8, 0x1, URZ ;  /* 0x0000000108089899 */ /* 0x000fe2000800063f */
[----:B------:R-:W-:Y:S01]  /*0800*/  VOTEU.ALL UP0, P0 ;  /* 0x00000000003f7886 */ /* 0x000fe20000000000 */
[----:B---3--:R-:W-:Y:S01]  /*0810*/  @!UP1 ULEA UR10, UR11, UR10, 0x18 ;  /* 0x0000000a0b0a9291 */ /* 0x008fe2000f8ec03f */
[----:B------:R-:W-:Y:S01]  /*0820*/  VOTEU.ALL UP1, P0 ;  /* 0x00000000003f7886 */ /* 0x000fe20000020000 */
[----:B------:R-:W-:-:S04]  /*0830*/  LOP3.LUT P0, RZ, R2, 0x7, RZ, 0xc0, !PT ;  /* 0x0000000702ff7812 */ /* 0x000fc8000780c0ff */
[C---:B------:R-:W-:Y:S01]  /*0840*/  ISETP.LT.U32.AND P0, PT, R16.reuse, 0x2, !P0 ;  /* 0x000000021000780c */ /* 0x040fe20004701070 */
[----:B------:R-:W3:Y:S02]  /*0850*/  FENCE.VIEW.ASYNC.S ;  /* 0x00000000000073c6 */ /* 0x000ee40000000000 */
[----:B---3--:R1:W3:Y:S01]  /*0860*/  @!UP0 SYNCS.EXCH.64 URZ, [UR7+0x80], UR4 ;  /* 0x00008004073f85b2 */ /* 0x0082e20008000100 */
[----:B-----5:R-:W-:Y:S01]  /*0870*/  IMAD.MOV R18, RZ, RZ, -R0 ;  /* 0x000000ffff127224 */ /* 0x020fe200078e0a00 */
[----:B------:R-:W-:-:S03]  /*0880*/  @P2 LEA.HI R0, R16, R16, RZ, 0x1 ;  /* 0x0000001010002211 */ /* 0x000fc600078f08ff */
[----:B0-----:R-:W-:Y:S01]  /*0890*/  IMAD R7, R15, R18, R4 ;  /* 0x000000120f077224 */ /* 0x001fe200078e0204 */
[----:B------:R-:W-:Y:S02]  /*08a0*/  @P2 SHF.R.S32.HI R0, RZ, 0x1, R0 ;  /* 0x00000001ff002819 */ /* 0x000fe40000011400 */
[----:B--2---:R-:W-:Y:S02]  /*08b0*/  ISETP.EQ.U32.AND P1, PT, R8, 0x1, PT ;  /* 0x000000010800780c */ /* 0x004fe40003f22070 */
[----:B------:R-:W-:Y:S01]  /*08c0*/  @P2 ISETP.NE.AND P4, PT, R0, R7, PT ;  /* 0x000000070000220c */ /* 0x000fe20003f85270 */
[----:B------:R-:W-:Y:S01]  /*08d0*/  IMAD.MOV.U32 R0, RZ, RZ, 0x1 ;  /* 0x00000001ff007424 */ /* 0x000fe200078e00ff */
[----:B------:R-:W-:Y:S02]  /*08e0*/  SEL R7, RZ, 0x1, !P0 ;  /* 0x00000001ff077807 */ /* 0x000fe40004000000 */
[----:B------:R-:W-:Y:S01]  /*08f0*/  @P2 SEL R0, RZ, 0x1, P4 ;  /* 0x00000001ff002807 */ /* 0x000fe20002000000 */
[----:B------:R1:W0:Y:S01]  /*0900*/  @!UP1 SYNCS.EXCH.64 URZ, [UR7+0x88], UR4 ;  /* 0x00008804073f95b2 */ /* 0x0002220008000100 */
[----:B------:R-:W-:-:S02]  /*0910*/  NOP ;  /* 0x0000000000007918 */ /* 0x000fc40000000000 */
[----:B------:R-:W-:-:S05]  /*0920*/  LOP3.LUT R0, R0, R7, RZ, 0xc0, !PT ;  /* 0x0000000700007212 */ /* 0x000fca00078ec0ff */
[----:B------:R1:W-:Y:S01]  /*0930*/  STL [R1+0x70], R0 ;  /* 0x0000700001007387 */ /* 0x0003e20000100800 */
[----:B------:R1:W2:Y:S01]  /*0940*/  @!UP2 SYNCS.EXCH.64 URZ, [UR10+0x60], UR8 ;  /* 0x000060080a3fa5b2 */ /* 0x0002a20008000100 */
[----:B------:R1:W0:Y:S01]  /*0950*/  @!UP3 SYNCS.EXCH.64 URZ, [UR10+0x68], UR8 ;  /* 0x000068080a3fb5b2 */ /* 0x0002220008000100 */
[----:B------:R1:W0:Y:S01]  /*0960*/  @!UP4 SYNCS.EXCH.64 URZ, [UR10+0x70], UR8 ;  /* 0x000070080a3fc5b2 */ /* 0x0002220008000100 */
[----:B------:R1:W0:Y:S01]  /*0970*/  @!UP5 SYNCS.EXCH.64 URZ, [UR10+0x78], UR8 ;  /* 0x000078080a3fd5b2 */ /* 0x0002220008000100 */
[----:B------:R-:W-:Y:S01]  /*0980*/  NOP ;  /* 0x0000000000007918 */ /* 0x000fe20000000000 */
[----:B---3--:R-:W-:Y:S05]  /*0990*/  @!P1 BRA `(.L_x_3) ;  /* 0x0000000000089947 */ /* 0x008fea0003800000 */
[----:B0-2-4-:R-:W-:Y:S01]  /*09a0*/  UCGABAR_ARV ;  /* 0x00000000000079c7 */ /* 0x015fe20008000000 */
[----:B------:R-:W-:Y:S05]  /*09b0*/  BRA `(.L_x_4) ;  /* 0x0000000000047947 */ /* 0x000fea0003800000 */
.L_x_3:
[----:B0-2-4-:R-:W-:Y:S01]  /*09c0*/  NOP ;  /* 0x0000000000007918 */ /* 0x015fe20000000000 */
.L_x_4:
[----:B-1----:R-:W-:Y:S01]  /*09d0*/  ULDC.64 UR4, c[0x0][0x598] ;  /* 0x0001660000047ab9 */ /* 0x002fe20000000a00 */
[----:B------:R-:W-:Y:S01]  /*09e0*/  ULDC.64 UR20, c[0x0][0x208] ;  /* 0x0000820000147ab9 */ /* 0x000fe20000000a00 */
[----:B------:R-:W-:-:S04]  /*09f0*/  ISETP.NE.U32.AND P0, PT, RZ, UR4, PT ;  /* 0x00000004ff007c0c */ /* 0x000fc8000bf05070 */
[----:B------:R-:W-:-:S13]  /*0a00*/  ISETP.NE.AND.EX P0, PT, RZ, UR5, PT, P0 ;  /* 0x00000005ff007c0c */ /* 0x000fda000bf05300 */
[----:B------:R-:W-:Y:S05]  /*0a10*/  @!P0 BRA `(.L_x_5) ;  /* 0x0000000000208947 */ /* 0x000fea0003800000 */
[----:B------:R-:W0:Y:S02]  /*0a20*/  LDC.64 R6, c[0x0][0x598] ;  /* 0x00016600ff067b82 */ /* 0x000e240000000a00 */
[----:B0-----:R-:W2:Y:S02]  /*0a30*/  LDG.E.64 R6, desc[UR20][R6.64] ;  /* 0x0000001406067981 */ /* 0x001ea4000c1e1b00 */
[----:B--2---:R-:W-:-:S04]  /*0a40*/  ISETP.NE.U32.AND P0, PT, R6, RZ, PT ;  /* 0x000000ff0600720c */ /* 0x004fc80003f05070 */
[----:B------:R-:W-:-:S13]  /*0a50*/  ISETP.NE.AND.EX P0, PT, R7, RZ, PT, P0 ;  /* 0x000000ff0700720c */ /* 0x000fda0003f05300 */
[----:B------:R-:W-:Y:S05]  /*0a60*/  @!P0 BRA `(.L_x_5) ;  /* 0x00000000000c8947 */ /* 0x000fea0003800000 */
[----:B------:R-:W2:Y:S02]  /*0a70*/  LD.E R6, desc[UR20][R6.64] ;  /* 0x0000001406067980 */ /* 0x000ea4000c101900 */
[----:B--2---:R-:W-:Y:S01]  /*0a80*/  R2UR UR32, R6 ;  /* 0x00000000062072ca */ /* 0x004fe200000e0000 */
[----:B------:R-:W-:-:S14]  /*0a90*/  BRA `(.L_x_6) ;  /* 0x0000000000247947 */ /* 0x000fdc0003800000 */
.L_x_5:
[----:B------:R-:W-:Y:S02]  /*0aa0*/  ULDC.64 UR4, c[0x0][0x588] ;  /* 0x0001620000047ab9 */ /* 0x000fe40000000a00 */
[----:B------:R-:W-:-:S04]  /*0ab0*/  ISETP.NE.U32.AND P0, PT, RZ, UR4, PT ;  /* 0x00000004ff007c0c */ /* 0x000fc8000bf05070 */
[----:B------:R-:W-:-:S13]  /*0ac0*/  ISETP.NE.AND.EX P0, PT, RZ, UR5, PT, P0 ;  /* 0x00000005ff007c0c */ /* 0x000fda000bf05300 */
[----:B------:R-:W-:Y:S05]  /*0ad0*/  @!P0 BRA `(.L_x_7) ;  /* 0x0000000000108947 */ /* 0x000fea0003800000 */
[----:B------:R-:W0:Y:S02]  /*0ae0*/  LDC.64 R6, c[0x0][0x588] ;  /* 0x00016200ff067b82 */ /* 0x000e240000000a00 */
[----:B0-----:R-:W2:Y:S02]  /*0af0*/  LDG.E R6, desc[UR20][R6.64] ;  /* 0x0000001406067981 */ /* 0x001ea4000c1e1900 */
[----:B--2---:R-:W-:Y:S01]  /*0b00*/  R2UR UR32, R6 ;  /* 0x00000000062072ca */ /* 0x004fe200000e0000 */
[----:B------:R-:W-:-:S14]  /*0b10*/  BRA `(.L_x_6) ;  /* 0x0000000000047947 */ /* 0x000fdc0003800000 */
.L_x_7:
[----:B------:R-:W-:-:S05]  /*0b20*/  ULDC UR32, c[0x0][0x580] ;  /* 0x0001600000207ab9 */ /* 0x000fca0000000800 */
.L_x_6:
[----:B------:R-:W-:Y:S02]  /*0b30*/  ULDC.64 UR4, c[0x0][0x5a0] ;  /* 0x0001680000047ab9 */ /* 0x000fe40000000a00 */
        /* <DEDUP_REMOVED lines=11> */
.L_x_8:
        /* <DEDUP_REMOVED lines=8> */
.L_x_10:
[----:B------:R-:W-:-:S05]  /*0c70*/  ULDC UR31, c[0x0][0x584] ;  /* 0x00016100001f7ab9 */ /* 0x000fca0000000800 */
.L_x_9:
[----:B------:R-:W0:Y:S01]  /*0c80*/  LDC R0, c[0x0][0x65c] ;  /* 0x00019700ff007b82 */ /* 0x000e220000000800 */
[----:B------:R-:W-:Y:S01]  /*0c90*/  IMAD.U32 R6, RZ, RZ, UR14 ;  /* 0x0000000eff067e24 */ /* 0x000fe2000f8e00ff */
[----:B------:R-:W-:Y:S01]  /*0ca0*/  UISETP.NE.AND UP0, UPT, UR13, 0x2, UPT ;  /* 0x000000020d00788c */ /* 0x000fe2000bf05270 */
[----:B------:R-:W-:Y:S01]  /*0cb0*/  IMAD.MOV.U32 R7, RZ, RZ, RZ ;  /* 0x000000ffff077224 */ /* 0x000fe200078e00ff */
[----:B------:R-:W-:Y:S01]  /*0cc0*/  ULDC UR7, c[0x0][0x28c] ;  /* 0x0000a30000077ab9 */ /* 0x000fe20000000800 */
[----:B------:R-:W-:Y:S01]  /*0cd0*/  UMOV UR5, URZ ;  /* 0x0000003f00057c82 */ /* 0x000fe20008000000 */
[----:B------:R-:W-:Y:S02]  /*0ce0*/  UIADD3 UR7, UR7, 0x7f, URZ ;  /* 0x0000007f07077890 */ /* 0x000fe4000fffe03f */
[----:B------:R-:W-:Y:S01]  /*0cf0*/  PLOP3.LUT P0, PT, PT, PT, UP0, 0x80, 0x0 ;  /* 0x000000000000781c */ /* 0x000fe20003f0f008 */
[----:B------:R-:W-:Y:S01]  /*0d00*/  UMOV UR4, URZ ;  /* 0x0000003f00047c82 */ /* 0x000fe20008000000 */
[----:B------:R-:W-:Y:S01]  /*0d10*/  USHF.R.S32.HI UR10, URZ, 0x1f, UR7 ;  /* 0x0000001f3f0a7899 */ /* 0x000fe20008011407 */
[----:B------:R-:W-:-:S03]  /*0d20*/  ULDC.64 UR22, c[0x0][0x650] ;  /* 0x0001940000167ab9 */ /* 0x000fc60000000a00 */
[----:B------:R-:W-:Y:S01]  /*0d30*/  ULEA.HI UR10, UR10, UR7, URZ, 0x7 ;  /* 0x000000070a0a7291 */ /* 0x000fe2000f8f383f */
[----:B0-----:R-:W-:-:S13]  /*0d40*/  ISETP.NE.AND P2, PT, R0, 0x1, PT ;  /* 0x000000010000780c */ /* 0x001fda0003f45270 */
[----:B------:R-:W0:Y:S01]  /*0d50*/  @P2 LDC R9, c[0x0][0x10] ;  /* 0x00000400ff092b82 */ /* 0x000e220000000800 */
[----:B------:R-:W-:-:S07]  /*0d60*/  @P2 IMAD.MOV.U32 R5, RZ, RZ, RZ ;  /* 0x000000ffff052224 */ /* 0x000fce00078e00ff */
[----:B------:R-:W1:Y:S01]  /*0d70*/  @!P2 LDC R11, c[0x0][0xc] ;  /* 0x00000300ff0bab82 */ /* 0x000e620000000800 */
[----:B------:R-:W-:Y:S01]  /*0d80*/  ULDC UR8, c[0x0][0xc] ;  /* 0x0000030000087ab9 */ /* 0x000fe20000000800 */
[----:B------:R-:W-:Y:S01]  /*0d90*/  ULDC UR9, c[0x0][0x10] ;  /* 0x0000040000097ab9 */ /* 0x000fe20000000800 */
[----:B------:R-:W-:Y:S01]  /*0da0*/  ULDC UR7, c[0x0][0x14] ;  /* 0x0000050000077ab9 */ /* 0x000fe20000000800 */
[----:B------:R-:W-:-:S04]  /*0db0*/  UIMAD.WIDE.U32 UR8, UR8, UR9, URZ ;  /* 0x00000009080872a5 */ /* 0x000fc8000f8e003f */
[----:B------:R-:W-:Y:S02]  /*0dc0*/  UIMAD.WIDE.U32 UR16, UR8, UR7, URZ ;  /* 0x00000007081072a5 */ /* 0x000fe4000f8e003f */
[----:B------:R-:W-:-:S04]  /*0dd0*/  UIMAD UR13, UR9, UR7, URZ ;  /* 0x00000007090d72a4 */ /* 0x000fc8000f8e023f */
[----:B------:R-:W-:Y:S01]  /*0de0*/  UIADD3 UR13, UR17, UR13, URZ ;  /* 0x0000000d110d7290 */ /* 0x000fe2000fffe03f */
[----:B0-----:R-:W-:Y:S01]  /*0df0*/  @P2 IMAD.WIDE.U32 R8, R9, UR14, R4 ;  /* 0x0000000e09082c25 */ /* 0x001fe2000f8e0004 */
[----:B------:R-:W-:-:S03]  /*0e00*/  USHF.R.S32.HI UR14, URZ, 0x7, UR10 ;  /* 0x000000073f0e7899 */ /* 0x000fc6000801140a */
[----:B------:R-:W-:Y:S02]  /*0e10*/  @P2 IMAD.MOV.U32 R12, RZ, RZ, R8 ;  /* 0x000000ffff0c2224 */ /* 0x000fe400078e0008 */
[----:B-1----:R-:W-:-:S04]  /*0e20*/  @!P2 IMAD.WIDE.U32 R6, R4, R11, R6 ;  /* 0x0000000b0406a225 */ /* 0x002fc800078e0006 */
[----:B------:R-:W-:Y:S02]  /*0e30*/  @P2 IMAD.MOV.U32 R11, RZ, RZ, RZ ;  /* 0x000000ffff0b2224 */ /* 0x000fe400078e00ff */
[----:B------:R-:W-:Y:S02]  /*0e40*/  @!P2 IMAD.MOV.U32 R12, RZ, RZ, R6 ;  /* 0x000000ffff0ca224 */ /* 0x000fe400078e0006 */
[----:B------:R-:W-:Y:S02]  /*0e50*/  @P2 IMAD.IADD R10, R9, 0x1, R11 ;  /* 0x00000001090a2824 */ /* 0x000fe400078e020b */
[----:B------:R-:W-:Y:S01]  /*0e60*/  @!P2 IMAD.MOV.U32 R10, RZ, RZ, R7 ;  /* 0x000000ffff0aa224 */ /* 0x000fe200078e0007 */
[----:B------:R0:W-:Y:S03]  /*0e70*/  STL [R1+0x80], R12 ;  /* 0x0000800c01007387 */ /* 0x0001e60000100800 */
[----:B------:R-:W-:Y:S01]  /*0e80*/  IMAD.MOV.U32 R16, RZ, RZ, R10 ;  /* 0x000000ffff107224 */ /* 0x000fe200078e000a */
[----:B------:R0:W-:Y:S01]  /*0e90*/  STL [R1+0x7c], R10 ;  /* 0x00007c0a01007387 */ /* 0x0001e20000100800 */
[----:B------:R-:W-:Y:S05]  /*0ea0*/  @P0 BRA `(.L_x_11) ;  /* 0x0000000000280947 */ /* 0x000fea0003800000 */
[----:B0-----:R-:W-:Y:S01]  /*0eb0*/  IADD3 R12, P0, R12, UR16, RZ ;  /* 0x000000100c0c7c10 */ /* 0x001fe2000ff1e0ff */
[----:B------:R-:W-:Y:S02]  /*0ec0*/  UISETP.GE.U32.AND UP0, UPT, UR14, 0x5, UPT ;  /* 0x000000050e00788c */ /* 0x000fe4000bf06070 */
[----:B------:R-:W-:Y:S01]  /*0ed0*/  UIMAD.WIDE.U32 UR4, UR14, -0x33333333, URZ ;  /* 0xcccccccd0e0478a5 */ /* 0x000fe2000f8e003f */
[----:B------:R-:W-:Y:S01]  /*0ee0*/  IADD3.X R16, R16, UR13, RZ, P0, !PT ;  /* 0x0000000d10107c10 */ /* 0x000fe200087fe4ff */
[----:B------:R1:W-:Y:S02]  /*0ef0*/  STL [R1+0x80], R12 ;  /* 0x0000800c01007387 */ /* 0x0003e40000100800 */
[----:B------:R-:W-:Y:S02]  /*0f00*/  USHF.R.U32.HI UR5, URZ, 0x2, UR5 ;  /* 0x000000023f057899 */ /* 0x000fe40008011605 */
[----:B------:R1:W-:Y:S01]  /*0f10*/  STL [R1+0x7c], R16 ;  /* 0x00007c1001007387 */ /* 0x0003e20000100800 */
[----:B------:R-:W-:-:S02]  /*0f20*/  UMOV UR4, URZ ;  /* 0x0000003f00047c82 */ /* 0x000fc40008000000 */
[----:B------:R-:W-:Y:S02]  /*0f30*/  @UP0 ULOP3.LUT UR4, UR5, 0x1, URZ, 0xc0, !UPT ;  /* 0x0000000105040892 */ /* 0x000fe4000f8ec03f */
[----:B------:R-:W-:-:S12]  /*0f40*/  UIMAD UR5, UR5, -0x5, UR14 ;  /* 0xfffffffb050578a4 */ /* 0x000fd8000f8e020e */
.L_x_11:
[----:B------:R-:W-:Y:S01]  /*0f50*/  IMAD.MOV.U32 R8, RZ, RZ, -0x1 ;  /* 0xffffffffff087424 */ /* 0x000fe200078e00ff */
[----:B------:R-:W-:Y:S01]  /*0f60*/  ISETP.GE.U32.AND P0, PT, R12, UR22, PT ;  /* 0x000000160c007c0c */ /* 0x000fe2000bf06070 */
[----:B------:R-:W-:Y:S01]  /*0f70*/  IMAD.MOV.U32 R6, RZ, RZ, -0x1 ;  /* 0xffffffffff067424 */ /* 0x000fe200078e00ff */
[----:B------:R-:W-:Y:S01]  /*0f80*/  PRMT R0, RZ, 0x7610, R0 ;  /* 0x00007610ff007816 */ /* 0x000fe20000000000 */
[----:B------:R-:W-:Y:S01]  /*0f90*/  IMAD.MOV.U32 R7, RZ, RZ, -0x1 ;  /* 0xffffffffff077424 */ /* 0x000fe200078e00ff */
[----:B------:R2:W-:Y:S01]  /*0fa0*/  STL [R1+0x84], R8 ;  /* 0x0000840801007387 */ /* 0x0005e20000100800 */
[----:B------:R-:W-:-:S03]  /*0fb0*/  ISETP.GE.U32.AND.EX P0, PT, R16, UR23, PT, P0 ;  /* 0x0000001710007c0c */ /* 0x000fc6000bf06100 */
[----:B------:R2:W-:Y:S04]  /*0fc0*/  STL [R1+0x74], R6 ;  /* 0x0000740601007387 */ /* 0x0005e80000100800 */
[----:B------:R2:W-:Y:S06]  /*0fd0*/  STL [R1+0x88], R7 ;  /* 0x0000880701007387 */ /* 0x0005ec0000100800 */
[----:B------:R-:W-:Y:S05]  /*0fe0*/  @P0 BRA `(.L_x_12) ;  /* 0x0000000400380947 */ /* 0x000fea0003800000 */
[----:B------:R-:W3:Y:S01]  /*0ff0*/  LDC.64 R20, c[0x0][0x628] ;  /* 0x00018a00ff147b82 */ /* 0x000ee20000000a00 */
[----:B--2---:R-:W-:Y:S02]  /*1000*/  IMAD.MOV.U32 R6, RZ, RZ, R12 ;  /* 0x000000ffff067224 */ /* 0x004fe400078e000c */
[----:B------:R-:W-:-:S05]  /*1010*/  IMAD.MOV.U32 R7, RZ, RZ, R16 ;  /* 0x000000ffff077224 */ /* 0x000fca00078e0010 */
[----:B------:R-:W2:Y:S08]  /*1020*/  LDC R0, c[0x0][0x630] ;  /* 0x00018c00ff007b82 */ /* 0x000eb00000000800 */
[----:B------:R-:W4:Y:S01]  /*1030*/  LDC.64 R22, c[0x0][0x620] ;  /* 0x00018800ff167b82 */ /* 0x000f220000000a00 */
[----:B---3--:R-:W-:-:S04]  /*1040*/  ISETP.NE.U32.AND P0, PT, R20, RZ, PT ;  /* 0x000000ff1400720c */ /* 0x008fc80003f05070 */
[----:B------:R-:W-:-:S13]  /*1050*/  ISETP.NE.AND.EX P0, PT, R21, RZ, PT, P0 ;  /* 0x000000ff1500720c */ /* 0x000fda0003f05300 */
[----:B--2-4-:R-:W-:Y:S05]  /*1060*/  @!P0 BRA `(.L_x_13) ;  /* 0x0000000000288947 */ /* 0x014fea0003800000 */
[----:B------:R-:W2:Y:S02]  /*1070*/  LDC R11, c[0x0][0x634] ;  /* 0x00018d00ff0b7b82 */ /* 0x000ea40000000800 */
[----:B--2---:R-:W-:-:S05]  /*1080*/  IADD3 R11, P0, R12, R11, RZ ;  /* 0x0000000b0c0b7210 */ /* 0x004fca0007f1e0ff */
[----:B------:R-:W-:-:S04]  /*1090*/  IMAD.X R17, RZ, RZ, R16, P0 ;  /* 0x000000ffff117224 */ /* 0x000fc800000e0610 */
[----:B------:R-:W-:-:S04]  /*10a0*/  IMAD.WIDE.U32 R6, R17, R20, RZ ;  /* 0x0000001411067225 */ /* 0x000fc800078e00ff */
[----:B------:R-:W-:-:S04]  /*10b0*/  IMAD.WIDE.U32 R8, P0, R11, R21, R6 ;  /* 0x000000150b087225 */ /* 0x000fc80007800006 */
[----:B------:R-:W-:-:S04]  /*10c0*/  IMAD.WIDE.U32 R6, R11, R20, RZ ;  /* 0x000000140b067225 */ /* 0x000fc800078e00ff */
[----:B------:R-:W-:Y:S01]  /*10d0*/  IMAD.X R11, RZ, RZ, RZ, P0 ;  /* 0x000000ffff0b7224 */ /* 0x000fe200000e06ff */
[----:B------:R-:W-:Y:S01]  /*10e0*/  IADD3 RZ, P0, R7, R8, RZ ;  /* 0x0000000807ff7210 */ /* 0x000fe20007f1e0ff */
[----:B0-----:R-:W-:-:S04]  /*10f0*/  IMAD.MOV.U32 R10, RZ, RZ, R9 ;  /* 0x000000ffff0a7224 */ /* 0x001fc800078e0009 */
[----:B------:R-:W-:-:S08]  /*1100*/  IMAD.WIDE.U32.X R6, R17, R21, R10, P0 ;  /* 0x0000001511067225 */ /* 0x000fd000000e040a */
.L_x_13:
[----:B------:R-:W2:Y:S01]  /*1110*/  LDC.64 R24, c[0x0][0x640] ;  /* 0x00019000ff187b82 */ /* 0x000ea20000000a00 */
[-CC-:B------:R-:W-:Y:S01]  /*1120*/  SHF.R.U64 R27, R6, R0.reuse, R7.reuse ;  /* 0x00000000061b7219 */ /* 0x180fe20000001207 */
[----:B------:R-:W-:Y:S01]  /*1130*/  IMAD.MOV.U32 R6, RZ, RZ, R12 ;  /* 0x000000ffff067224 */ /* 0x000fe200078e000c */
[----:B------:R-:W-:Y:S02]  /*1140*/  SHF.R.U32.HI R0, RZ, R0, R7 ;  /* 0x00000000ff007219 */ /* 0x000fe40000011607 */
[----:B------:R-:W-:-:S03]  /*1150*/  IADD3 R9, P0, RZ, -R27, RZ ;  /* 0x8000001bff097210 */ /* 0x000fc60007f1e0ff */
[----:B------:R-:W1:Y:S02]  /*1160*/  LDC R8, c[0x0][0x618] ;  /* 0x00018600ff087b82 */ /* 0x000e640000000800 */
[----:B------:R-:W-:-:S04]  /*1170*/  IMAD.X R7, RZ, RZ, ~R0, P0 ;  /* 0x000000ffff077224 */ /* 0x000fc800000e0e00 */
[-C--:B------:R-:W-:Y:S02]  /*1180*/  IMAD R0, R7, R22.reuse, RZ ;  /* 0x0000001607007224 */ /* 0x080fe400078e02ff */
[----:B0-----:R-:W0:Y:S01]  /*1190*/  LDC R10, c[0x0][0x608] ;  /* 0x00018200ff0a7b82 */ /* 0x001e220000000800 */
[----:B------:R-:W-:Y:S02]  /*11a0*/  IMAD.MOV.U32 R7, RZ, RZ, R16 ;  /* 0x000000ffff077224 */ /* 0x000fe400078e0010 */
[----:B------:R-:W-:-:S05]  /*11b0*/  IMAD.WIDE.U32 R6, R9, R22, R6 ;  /* 0x0000001609067225 */ /* 0x000fca00078e0006 */
[----:B------:R-:W3:Y:S01]  /*11c0*/  LDC R21, c[0x0][0x658] ;  /* 0x00019600ff157b82 */ /* 0x000ee20000000800 */
[----:B------:R-:W-:Y:S01]  /*11d0*/  IMAD R9, R9, R23, R0 ;  /* 0x0000001709097224 */ /* 0x000fe200078e0200 */
[----:B--2---:R-:W-:Y:S01]  /*11e0*/  ISETP.NE.U32.AND P0, PT, R24, RZ, PT ;  /* 0x000000ff1800720c */ /* 0x004fe20003f05070 */
[----:B------:R-:W-:Y:S02]  /*11f0*/  IMAD.MOV.U32 R0, RZ, RZ, -0x1 ;  /* 0xffffffffff007424 */ /* 0x000fe400078e00ff */
[----:B------:R-:W-:Y:S01]  /*1200*/  IMAD.IADD R7, R7, 0x1, R9 ;  /* 0x0000000107077824 */ /* 0x000fe200078e0209 */
[----:B------:R-:W-:Y:S01]  /*1210*/  ISETP.NE.AND.EX P0, PT, R25, RZ, PT, P0 ;  /* 0x000000ff1900720c */ /* 0x000fe20003f05300 */
[----:B------:R-:W-:Y:S01]  /*1220*/  IMAD.MOV.U32 R22, RZ, RZ, 0x1 ;  /* 0x00000001ff167424 */ /* 0x000fe200078e00ff */
[----:B------:R-:W2:Y:S02]  /*1230*/  LDC R19, c[0x0][0x600] ;  /* 0x00018000ff137b82 */ /* 0x000ea40000000800 */
[----:B-1----:R-:W-:-:S02]  /*1240*/  SHF.R.U64 R16, R6, R8, R7 ;  /* 0x0000000806107219 */ /* 0x002fc40000001207 */
[----:B------:R-:W-:-:S04]  /*1250*/  SHF.R.U32.HI R7, RZ, R8, R7 ;  /* 0x00000008ff077219 */ /* 0x000fc80000011607 */
[----:B------:R-:W1:Y:S01]  /*1260*/  LDC R20, c[0x0][0x648] ;  /* 0x00019200ff147b82 */ /* 0x000e620000000800 */
[-CC-:B0-----:R-:W-:Y:S02]  /*1270*/  SHF.R.U64 R29, R16, R10.reuse, R7.reuse ;  /* 0x0000000a101d7219 */ /* 0x181fe40000001207 */
[----:B------:R-:W-:-:S05]  /*1280*/  SHF.R.U32.HI R6, RZ, R10, R7 ;  /* 0x0000000aff067219 */ /* 0x000fca0000011607 */
[----:B------:R-:W0:Y:S01]  /*1290*/  LDC R23, c[0x0][0x638] ;  /* 0x00018e00ff177b82 */ /* 0x000e220000000800 */
[-CC-:B---3--:R-:W-:Y:S02]  /*12a0*/  SHF.R.U64 R28, R29, R21.reuse, R6.reuse ;  /* 0x000000151d1c7219 */ /* 0x188fe40000001206 */
[-C--:B------:R-:W-:Y:S02]  /*12b0*/  SHF.L.U32 R0, R0, R21.reuse, RZ ;  /* 0x0000001500007219 */ /* 0x080fe400000006ff */
[----:B------:R-:W-:Y:S01]  /*12c0*/  SHF.R.U32.HI R7, RZ, R21, R6 ;  /* 0x00000015ff077219 */ /* 0x000fe20000011606 */
[----:B------:R-:W-:Y:S01]  /*12d0*/  IMAD.MOV.U32 R6, RZ, RZ, R28 ;  /* 0x000000ffff067224 */ /* 0x000fe200078e001c */
[----:B------:R-:W-:Y:S01]  /*12e0*/  LOP3.LUT R12, RZ, R0, RZ, 0x33, !PT ;  /* 0x00000000ff0c7212 */ /* 0x000fe200078e33ff */
[----:B------:R-:W3:Y:S01]  /*12f0*/  LDC R26, c[0x0][0x610] ;  /* 0x00018400ff1a7b82 */ /* 0x000ee20000000800 */
[----:B------:R-:W-:Y:S05]  /*1300*/  @!P0 BRA `(.L_x_14) ;  /* 0x0000000000288947 */ /* 0x000fea0003800000 */
[----:B------:R-:W4:Y:S02]  /*1310*/  LDC R11, c[0x0][0x64c] ;  /* 0x00019300ff0b7b82 */ /* 0x000f240000000800 */
[----:B----4-:R-:W-:-:S05]  /*1320*/  IADD3 R11, P0, R28, R11, RZ ;  /* 0x0000000b1c0b7210 */ /* 0x010fca0007f1e0ff */
[----:B------:R-:W-:-:S04]  /*1330*/  IMAD.X R17, RZ, RZ, R7, P0 ;  /* 0x000000ffff117224 */ /* 0x000fc800000e0607 */
[----:B------:R-:W-:-:S04]  /*1340*/  IMAD.WIDE.U32 R6, R17, R24, RZ ;  /* 0x0000001811067225 */ /* 0x000fc800078e00ff */
[----:B------:R-:W-:-:S04]  /*1350*/  IMAD.WIDE.U32 R8, P0, R11, R25, R6 ;  /* 0x000000190b087225 */ /* 0x000fc80007800006 */
[----:B------:R-:W-:-:S04]  /*1360*/  IMAD.WIDE.U32 R6, R11, R24, RZ ;  /* 0x000000180b067225 */ /* 0x000fc800078e00ff */
[----:B------:R-:W-:Y:S01]  /*1370*/  IMAD.X R11, RZ, RZ, RZ, P0 ;  /* 0x000000ffff0b7224 */ /* 0x000fe200000e06ff */
[----:B------:R-:W-:Y:S01]  /*1380*/  IADD3 RZ, P0, R7, R8, RZ ;  /* 0x0000000807ff7210 */ /* 0x000fe20007f1e0ff */
[----:B------:R-:W-:-:S04]  /*1390*/  IMAD.MOV.U32 R10, RZ, RZ, R9 ;  /* 0x000000ffff0a7224 */ /* 0x000fc800078e0009 */
[----:B------:R-:W-:-:S08]  /*13a0*/  IMAD.WIDE.U32.X R6, R17, R25, R10, P0 ;  /* 0x0000001911067225 */ /* 0x000fd000000e040a */
.L_x_14:
[----:B-1----:R-:W-:Y:S01]  /*13b0*/  SHF.R.U64 R6, R6, R20, R7 ;  /* 0x0000001406067219 */ /* 0x002fe20000001207 */
[----:B--2---:R-:W-:Y:S01]  /*13c0*/  VIADD R7, R19, 0xffffffff ;  /* 0xffffffff13077836 */ /* 0x004fe20000000000 */
[----:B------:R-:W-:Y:S01]  /*13d0*/  SHF.L.U32 R0, R22, R21, RZ ;  /* 0x0000001516007219 */ /* 0x000fe200000006ff */
[----:B------:R-:W-:Y:S01]  /*13e0*/  @P2 IMAD R14, R15, R18, R4 ;  /* 0x000000120f0e2224 */ /* 0x000fe200078e0204 */
[----:B------:R-:W-:Y:S01]  /*13f0*/  LOP3.LUT R5, R29, R12, RZ, 0xc0, !PT ;  /* 0x0000000c1d057212 */ /* 0x000fe200078ec0ff */
[----:B------:R-:W-:Y:S01]  /*1400*/  IMAD.MOV R8, RZ, RZ, -R6 ;  /* 0x000000ffff087224 */ /* 0x000fe200078e0a06 */
[----:B------:R-:W-:-:S03]  /*1410*/  LOP3.LUT R7, R16, R7, RZ, 0xc0, !PT ;  /* 0x0000000710077212 */ /* 0x000fc600078ec0ff */
[----:B------:R-:W-:Y:S02]  /*1420*/  IMAD R5, R0, R6, R5 ;  /* 0x0000000600057224 */ /* 0x000fe400078e0205 */
[----:B0-----:R-:W-:Y:S02]  /*1430*/  IMAD R0, R8, R23, R28 ;  /* 0x0000001708007224 */ /* 0x001fe400078e021c */
[----:B---3--:R-:W-:Y:S02]  /*1440*/  IMAD R4, R5, R26, R14 ;  /* 0x0000001a05047224 */ /* 0x008fe400078e020e */
[----:B------:R-:W-:Y:S02]  /*1450*/  IMAD.MOV.U32 R6, RZ, RZ, 0x1 ;  /* 0x00000001ff067424 */ /* 0x000fe400078e00ff */
[----:B------:R-:W-:-:S03]  /*1460*/  IMAD R5, R0, R19, R7 ;  /* 0x0000001300057224 */ /* 0x000fc600078e0207 */
[----:B------:R-:W-:Y:S02]  /*1470*/  PRMT R0, R6, 0x7610, R0 ;  /* 0x0000761006007816 */ /* 0x000fe40000000000 */
[----:B------:R-:W-:Y:S02]  /*1480*/  SEL R6, R5, R4, !P2 ;  /* 0x0000000405067207 */ /* 0x000fe40005000000 */
[----:B------:R-:W-:-:S03]  /*1490*/  SEL R4, R4, R5, !P2 ;  /* 0x0000000504047207 */ /* 0x000fc60005000000 */
[----:B------:R3:W-:Y:S04]  /*14a0*/  STL [R1+0x88], R6 ;  /* 0x0000880601007387 */ /* 0x0007e80000100800 */
[----:B------:R3:W-:Y:S04]  /*14b0*/  STL [R1+0x74], R27 ;  /* 0x0000741b01007387 */ /* 0x0007e80000100800 */
[----:B------:R3:W-:Y:S02]  /*14c0*/  STL [R1+0x84], R4 ;  /* 0x0000840401007387 */ /* 0x0007e40000100800 */
.L_x_12:
[----:B------:R-:W-:Y:S05]  /*14d0*/  @!P1 BRA `(.L_x_15) ;  /* 0x00000000000c9947 */ /* 0x000fea0003800000 */
[----:B------:R-:W-:Y:S01]  /*14e0*/  UCGABAR_WAIT ;  /* 0x0000000000007dc7 */ /* 0x000fe20008000000 */
[----:B------:R-:W-:Y:S01]  /*14f0*/  CCTL.IVALL ;  /* 0x00000000ff00798f */ /* 0x000fe20002000000 */
[----:B------:R-:W-:Y:S05]  /*1500*/  BRA `(.L_x_16) ;  /* 0x0000000000047947 */ /* 0x000fea0003800000 */
.L_x_15:
[----:B------:R-:W-:Y:S06]  /*1510*/  BAR.SYNC.DEFER_BLOCKING 0x0 ;  /* 0x0000000000007b1d */ /* 0x000fec0000010000 */
.L_x_16:
[----:B------:R-:W-:Y:S05]  /*1520*/  @!P3 BRA `(.L_x_17) ;  /* 0x000000dc0054b947 */ /* 0x000fea0003800000 */
[----:B------:R-:W-:-:S06]  /*1530*/  UISETP.GT.U32.AND UP0, UPT, UR12, 0x1, UPT ;  /* 0x000000010c00788c */ /* 0x000fcc000bf04070 */
[----:B------:R-:W-:-:S13]  /*1540*/  PLOP3.LUT P0, PT, PT, PT, UP0, 0x80, 0x0 ;  /* 0x000000000000781c */ /* 0x000fda0003f0f008 */
[----:B------:R-:W-:Y:S05]  /*1550*/  @P0 EXIT ;  /* 0x000000000000094d */ /* 0x000fea0003800000 */
.L_x_18:
[----:B------:R-:W-:-:S08]  /*1560*/  NOP ;  /* 0x0000000000007918 */ /* 0x000fd00000000000 */
[----:B------:R-:W4:Y:S02]  /*1570*/  USETMAXREG.TRY_ALLOC.CTAPOOL UP0, 0xe8 ;  /* 0x000000e8000079c8 */ /* 0x000f240008000600 */
[----:B----4-:R-:W-:-:S13]  /*1580*/  PLOP3.LUT P0, PT, PT, PT, UP0, 0x80, 0x0 ;  /* 0x000000000000781c */ /* 0x010fda0003f0f008 */
[----:B------:R-:W-:Y:S05]  /*1590*/  @!P0 BRA `(.L_x_18) ;  /* 0xfffffffc00f08947 */ /* 0x000fea000383ffff */
[----:B------:R-:W-:-:S13]  /*15a0*/  LOP3.LUT P0, RZ, R0, 0xff, RZ, 0xc0, !PT ;  /* 0x000000ff00ff7812 */ /* 0x000fda000780c0ff */
[----:B------:R-:W-:Y:S05]  /*15b0*/  @!P0 EXIT ;  /* 0x000000000000894d */ /* 0x000fea0003800000 */
[----:B------:R-:W4:Y:S01]  /*15c0*/  S2UR UR6, SR_CgaCtaId ;  /* 0x00000000000679c3 */ /* 0x000f220000008800 */
[CC--:B------:R-:W-:Y:S01]  /*15d0*/  LEA.HI R0, R13.reuse, R2.reuse, RZ, 0x2 ;  /* 0x000000020d007211 */ /* 0x0c0fe200078f10ff */
[----:B------:R-:W-:Y:S01]  /*15e0*/  UIADD3 UR7, UR18, -0x1, URZ ;  /* 0xffffffff12077890 */ /* 0x000fe2000fffe03f */
[----:B------:R-:W-:Y:S01]  /*15f0*/  LEA.HI R13, R13, R2, RZ, 0x5 ;  /* 0x000000020d0d7211 */ /* 0x000fe200078f28ff */
[----:B------:R-:W-:Y:S01]  /*1600*/  UMOV UR22, 0x400 ;  /* 0x0000040000167882 */ /* 0x000fe20000000000 */
[--C-:B---3--:R-:W-:Y:S01]  /*1610*/  SHF.R.S32.HI R4, RZ, 0x2, R0.reuse ;  /* 0x00000002ff047819 */ /* 0x108fe20000011400 */
[----:B------:R-:W-:Y:S01]  /*1620*/  UISETP.LT.AND UP0, UPT, UR14, 0x1, UPT ;  /* 0x000000010e00788c */ /* 0x000fe2000bf01270 */
[----:B------:R-:W-:Y:S01]  /*1630*/  SHF.R.S32.HI R3, RZ, 0x1f, R0 ;  /* 0x0000001fff037819 */ /* 0x000fe20000011400 */
[----:B------:R-:W-:Y:S01]  /*1640*/  ULOP3.LUT UR30, UR15, 0x1, URZ, 0xfc, !UPT ;  /* 0x000000010f1e7892 */ /* 0x000fe2000f8efc3f */
[----:B------:R-:W-:Y:S01]  /*1650*/  SHF.R.S32.HI R13, RZ, 0x5, R13 ;  /* 0x00000005ff0d7819 */ /* 0x000fe2000001140d */
[----:B------:R-:W-:Y:S01]  /*1660*/  USEL UR19, UR14, 0x1, UP0 ;  /* 0x000000010e137887 */ /* 0x000fe20008000000 */
[----:B------:R-:W-:Y:S01]  /*1670*/  LEA.HI R3, R3, R4, RZ, 0x3 ;  /* 0x0000000403037211 */ /* 0x000fe200078f18ff */
[----:B------:R-:W-:-:S02]  /*1680*/  UISETP.NE.AND UP0, UPT, UR7, URZ, UPT ;  /* 0x0000003f0700728c */ /* 0x000fc4000bf05270 */
[----:B------:R-:W-:Y:S01]  /*1690*/  USHF.L.U32 UR29, UR14, 0x1, URZ ;  /* 0x000000010e1d7899 */ /* 0x000fe2000800063f */
[----:B------:R-:W-:Y:S01]  /*16a0*/  LOP3.LUT R3, R3, 0xfffffff8, RZ, 0xc0, !PT ;  /* 0xfffffff803037812 */ /* 0x000fe200078ec0ff */
[----:B------:R-:W-:Y:S02]  /*16b0*/  UIADD3 UR19, -UR19, UR14, URZ ;  /* 0x0000000e13137290 */ /* 0x000fe4000fffe13f */
[----:B------:R-:W-:Y:S02]  /*16c0*/  USEL UR27, URZ, 0x1, UP0 ;  /* 0x000000013f1b7887 */ /* 0x000fe40008000000 */
[----:B------:R-:W-:Y:S01]  /*16d0*/  IMAD.IADD R4, R4, 0x1, -R3 ;  /* 0x0000000104047824 */ /* 0x000fe200078e0a03 */
[----:B------:R-:W-:Y:S01]  /*16e0*/  LOP3.LUT R3, R0, 0xfffffffc, RZ, 0xc0, !PT ;  /* 0xfffffffc00037812 */ /* 0x000fe200078ec0ff */
[----:B----4-:R-:W-:-:S03]  /*16f0*/  ULEA UR22, UR6, UR22, 0x18 ;  /* 0x0000001606167291 */ /* 0x010fc6000f8ec03f */
[--C-:B------:R-:W-:Y:S01]  /*1700*/  SHF.R.S32.HI R5, RZ, 0x1f, R4.reuse ;  /* 0x0000001fff057819 */ /* 0x100fe20000011404 */
[----:B------:R-:W-:Y:S01]  /*1710*/  USHF.L.U32 UR6, UR7, 0x3, URZ ;  /* 0x0000000307067899 */ /* 0x000fe2000800063f */
[C-C-:B------:R-:W-:Y:S01]  /*1720*/  IMAD R0, R13.reuse, -0x10, -R4.reuse ;  /* 0xfffffff00d007824 */ /* 0x140fe200078e0a04 */
[----:B------:R-:W-:Y:S01]  /*1730*/  UIADD3 UR28, UR22, 0x60, URZ ;  /* 0x00000060161c7890 */ /* 0x000fe2000fffe03f */
[----:B--2---:R-:W-:Y:S01]  /*1740*/  IMAD.IADD R6, R2, 0x1, -R3 ;  /* 0x0000000102067824 */ /* 0x004fe200078e0a03 */
[----:B------:R-:W-:Y:S01]  /*1750*/  ULOP3.LUT UR6, UR6, 0x8, URZ, 0xc0, !UPT ;  /* 0x0000000806067892 */ /* 0x000fe2000f8ec03f */
[----:B------:R-:W-:Y:S01]  /*1760*/  IMAD.WIDE R2, R13, 0x10, R4 ;  /* 0x000000100d027825 */ /* 0x000fe200078e0204 */
[----:B------:R-:W-:Y:S02]  /*1770*/  ULEA UR18, UR18, UR28, 0x3 ;  /* 0x0000001c12127291 */ /* 0x000fe4000f8e183f */
[----:B------:R-:W-:Y:S01]  /*1780*/  ULOP3.LUT UR26, UR6, 0x8, URZ, 0x3c, !UPT ;  /* 0x00000008061a7892 */ /* 0x000fe2000f8e3c3f */
[----:B------:R2:W-:Y:S01]  /*1790*/  STL [R1+0x8c], R6 ;  /* 0x00008c0601007387 */ /* 0x0005e20000100800 */
[----:B------:R-:W-:-:S03]  /*17a0*/  ULOP3.LUT UR12, UR6, 0x18, URZ, 0x3c, !UPT ;  /* 0x00000018060c7892 */ /* 0x000fc6000f8e3c3f */
[----:B------:R-:W-:Y:S02]  /*17b0*/  ULDC UR6, c[0x0][0x284] ;  /* 0x0000a10000067ab9 */ /* 0x000fe40000000800 */
[----:B------:R-:W-:-:S05]  /*17c0*/  VIADD R0, R0, UR6 ;  /* 0x0000000600007c36 */ /* 0x000fca0008000000 */
[----:B------:R2:W-:Y:S04]  /*17d0*/  STL [R1+0x98], R0 ;  /* 0x0000980001007387 */ /* 0x0005e80000100800 */
[----:B------:R2:W-:Y:S02]  /*17e0*/  STL.64 [R1+0x90], R2 ;  /* 0x0000900201007387 */ /* 0x0005e40000100a00 */
.L_x_301:
[----:B--2---:R-:W-:Y:S01]  /*17f0*/  IMAD.U32 R0, RZ, RZ, UR27 ;  /* 0x0000001bff007e24 */ /* 0x004fe2000f8e00ff */
[----:B0-----:R-:W2:Y:S01]  /*1800*/  LDC R2, c[0x0][0x28c] ;  /* 0x0000a300ff027b82 */ /* 0x001ea20000000800 */
[----:B------:R-:W-:Y:S01]  /*1810*/  UMOV UR6, URZ ;  /* 0x0000003f00067c82 */ /* 0x000fe20008000000 */
[----:B------:R-:W-:Y:S02]  /*1820*/  UMOV UR23, UR5 ;  /* 0x0000000500177c82 */ /* 0x000fe40008000000 */
[----:B------:R-:W-:-:S04]  /*1830*/  SHF.L.U32 R0, R0, 0x1f, RZ ;  /* 0x0000001f00007819 */ /* 0x000fc800000006ff */
[----:B------:R-:W3:Y:S01]  /*1840*/  SYNCS.PHASECHK.TRANS64.TRYWAIT P0, [UR18+-0x8], R0 ;  /* 0xfffff800ff0075a7 */ /* 0x000ee20008000152 */
[----:B--2---:R-:W-:Y:S01]  /*1850*/  ISETP.GE.AND P1, PT, R2, 0x1, PT ;  /* 0x000000010200780c */ /* 0x004fe20003f26270 */
[----:B---34-:R-:W-:-:S12]  /*1860*/  @!P0 BRA `(.L_x_19) ;  /* 0x000000e800e88947 */ /* 0x018fd80003800000 */
.L_x_324:
[----:B------:R3:W-:Y:S01]  /*1870*/  STL [R1+0x6c], RZ ;  /* 0x00006cff01007387 */ /* 0x0007e20000100800 */
[----:B------:R-:W-:Y:S01]  /*1880*/  UMOV UR24, UR4 ;  /* 0x0000000400187c82 */ /* 0x000fe20008000000 */
[----:B------:R-:W-:Y:S01]  /*1890*/  UMOV UR7, URZ ;  /* 0x0000003f00077c82 */ /* 0x000fe20008000000 */
[----:B------:R-:W-:Y:S01]  /*18a0*/  UMOV UR8, URZ ;  /* 0x0000003f00087c82 */ /* 0x000fe20008000000 */
[----:B------:R3:W-:Y:S01]  /*18b0*/  STL [R1+0x68], RZ ;  /* 0x000068ff01007387 */ /* 0x0007e20000100800 */
[----:B--2---:R-:W-:Y:S01]  /*18c0*/  IMAD.MOV.U32 R0, RZ, RZ, RZ ;  /* 0x000000ffff007224 */ /* 0x004fe200078e00ff */
[----:B------:R-:W-:Y:S02]  /*18d0*/  CS2R R2, SRZ ;  /* 0x0000000000027805 */ /* 0x000fe4000001ff00 */
[----:B------:R-:W-:Y:S01]  /*18e0*/  CS2R R4, SRZ ;  /* 0x0000000000047805 */ /* 0x000fe2000001ff00 */
[----:B------:R3:W-:Y:S01]  /*18f0*/  STL [R1+0x64], RZ ;  /* 0x000064ff01007387 */ /* 0x0007e20000100800 */
[----:B------:R-:W-:-:S02]  /*1900*/  CS2R R6, SRZ ;  /* 0x0000000000067805 */ /* 0x000fc4000001ff00 */
[----:B------:R-:W-:Y:S02]  /*1910*/  CS2R R8, SRZ ;  /* 0x0000000000087805 */ /* 0x000fe4000001ff00 */
[----:B0-----:R-:W-:Y:S01]  /*1920*/  CS2R R10, SRZ ;  /* 0x00000000000a7805 */ /* 0x001fe2000001ff00 */
[----:B------:R3:W-:Y:S01]  /*1930*/  STL [R1+0x60], RZ ;  /* 0x000060ff01007387 */ /* 0x0007e20000100800 */
[----:B-1----:R-:W-:Y:S02]  /*1940*/  CS2R R12, SRZ ;  /* 0x00000000000c7805 */ /* 0x002fe4000001ff00 */
[----:B------:R-:W-:Y:S02]  /*1950*/  CS2R R14, SRZ ;  /* 0x00000000000e7805 */ /* 0x000fe4000001ff00 */
[----:B------:R-:W-:Y:S01]  /*1960*/  CS2R R16, SRZ ;  /* 0x0000000000107805 */ /* 0x000fe2000001ff00 */
[----:B------:R3:W-:Y:S01]  /*1970*/  STL [R1+0x5c], RZ ;  /* 0x00005cff01007387 */ /* 0x0007e20000100800 */
[----:B------:R-:W-:-:S02]  /*1980*/  CS2R R18, SRZ ;  /* 0x0000000000127805 */ /* 0x000fc4000001ff00 */
[----:B------:R-:W-:Y:S02]  /*1990*/  CS2R R20, SRZ ;  /* 0x0000000000147805 */ /* 0x000fe4000001ff00 */
[----:B------:R-:W-:Y:S01]  /*19a0*/  CS2R R22, SRZ ;  /* 0x0000000000167805 */ /* 0x000fe2000001ff00 */
[----:B------:R3:W-:Y:S01]  /*19b0*/  STL [R1+0x58], RZ ;  /* 0x000058ff01007387 */ /* 0x0007e20000100800 */
[----:B------:R-:W-:Y:S02]  /*19c0*/  CS2R R152, SRZ ;  /* 0x0000000000987805 */ /* 0x000fe4000001ff00 */
        /* <DEDUP_REMOVED lines=48> */
[----:B------:R-:W-:Y:S01]  /*1cd0*/  CS2R R226, SRZ ;  /* 0x0000000000e27805 */ /* 0x000fe2000001ff00 */
[----:B------:R-:W-:Y:S01]  /*1ce0*/  IMAD.MOV.U32 R228, RZ, RZ, RZ ;  /* 0x000000ffffe47224 */ /* 0x000fe200078e00ff */
[----:B------:R3:W-:Y:S01]  /*1cf0*/  STL [R1+0x24], RZ ;  /* 0x000024ff01007387 */ /* 0x0007e20000100800 */
[----:B------:R-:W-:Y:S02]  /*1d00*/  CS2R R24, SRZ ;  /* 0x0000000000187805 */ /* 0x000fe4000001ff00 */
[----:B------:R-:W-:-:S02]  /*1d10*/  CS2R R26, SRZ ;  /* 0x00000000001a7805 */ /* 0x000fc4000001ff00 */
[----:B------:R-:W-:Y:S01]  /*1d20*/  CS2R R28, SRZ ;  /* 0x00000000001c7805 */ /* 0x000fe2000001ff00 */
[----:B------:R3:W-:Y:S01]  /*1d30*/  STL [R1+0x20], RZ ;  /* 0x000020ff01007387 */ /* 0x0007e20000100800 */
[----:B------:R-:W-:Y:S02]  /*1d40*/  CS2R R30, SRZ ;  /* 0x00000000001e7805 */ /* 0x000fe4000001ff00 */
[----:B------:R-:W-:Y:S02]  /*1d50*/  CS2R R32, SRZ ;  /* 0x0000000000207805 */ /* 0x000fe4000001ff00 */
[----:B------:R-:W-:Y:S01]  /*1d60*/  CS2R R34, SRZ ;  /* 0x0000000000227805 */ /* 0x000fe2000001ff00 */
        /* <DEDUP_REMOVED lines=28> */
[----:B------:R3:W-:Y:S01]  /*1f30*/  STL [R1], RZ ;  /* 0x000000ff01007387 */ /* 0x0007e20000100800 */
[----:B------:R-:W-:Y:S02]  /*1f40*/  CS2R R78, SRZ ;  /* 0x00000000004e7805 */ /* 0x000fe4000001ff00 */
[----:B------:R-:W-:Y:S02]  /*1f50*/  CS2R R80, SRZ ;  /* 0x0000000000507805 */ /* 0x000fe4000001ff00 */
[----:B------:R-:W-:Y:S02]  /*1f60*/  CS2R R82, SRZ ;  /* 0x0000000000527805 */ /* 0x000fe4000001ff00 */
[----:B------:R-:W-:Y:S02]  /*1f70*/  CS2R R84, SRZ ;  /* 0x0000000000547805 */ /* 0x000fe4000001ff00 */
[----:B------:R-:W-:-:S02]  /*1f80*/  CS2R R86, SRZ ;  /* 0x0000000000567805 */ /* 0x000fc4000001ff00 */
[----:B------:R-:W-:Y:S02]  /*1f90*/  CS2R R88, SRZ ;  /* 0x0000000000587805 */ /* 0x000fe4000001ff00 */
        /* <DEDUP_REMOVED lines=30> */
[----:B------:R-:W-:Y:S01]  /*2180*/  CS2R R150, SRZ ;  /* 0x0000000000967805 */ /* 0x000fe2000001ff00 */
[----:B---3--:R-:W-:Y:S06]  /*2190*/  @!P1 BRA `(.L_x_20) ;  /* 0x0000001000a09947 */ /* 0x008fec0003800000 */
[----:B------:R-:W-:-:S06]  /*21a0*/  UISETP.NE.AND UP0, UPT, UR30, 0x3, UPT ;  /* 0x000000031e00788c */ /* 0x000fcc000bf05270 */
[----:B------:R-:W-:-:S13]  /*21b0*/  PLOP3.LUT P1, PT, PT, PT, UP0, 0x80, 0x0 ;  /* 0x000000000000781c */ /* 0x000fda0003f2f008 */
[----:B------:R-:W-:Y:S05]  /*21c0*/  @!P1 BRA `(.L_x_21) ;  /* 0x0000000000049947 */ /* 0x000fea0003800000 */
[----:B------:R-:W-:Y:S01]  /*21d0*/  BPT.TRAP 0x1 ;  /* 0x000000040000795c */ /* 0x000fe20000300000 */
.L_x_21:
[----:B------:R-:W-:Y:S01]  /*21e0*/  ULEA UR6, UR5, UR22, 0x3 ;  /* 0x0000001605067291 */ /* 0x000fe2000f8e183f */
[----:B------:R-:W-:-:S05]  /*21f0*/  IMAD.U32 R0, RZ, RZ, UR4 ;  /* 0x00000004ff007e24 */ /* 0x000fca000f8e00ff */
[----:B------:R-:W-:-:S04]  /*2200*/  SHF.L.U32 R0, R0, 0x1f, RZ ;  /* 0x0000001f00007819 */ /* 0x000fc800000006ff */
[----:B------:R0:W1:Y:S01]  /*2210*/  SYNCS.PHASECHK.TRANS64.TRYWAIT P0, [UR6], R0 ;  /* 0x00000000ff0075a7 */ /* 0x0000620008000146 */
[----:B------:R-:W-:Y:S05]  /*2220*/  @!P1 BRA `(.L_x_22) ;  /* 0x0000000000049947 */ /* 0x000fea0003800000 */
[----:B------:R-:W-:Y:S01]  /*2230*/  BPT.TRAP 0x1 ;  /* 0x000000040000795c */ /* 0x000fe20000300000 */
.L_x_22:
[----:B-1----:R-:W-:Y:S05]  /*2240*/  @P0 BRA `(.L_x_23) ;  /* 0x0000000000080947 */ /* 0x002fea0003800000 */
[----:B------:R-:W1:Y:S02]  /*2250*/  SYNCS.PHASECHK.TRANS64.TRYWAIT P0, [UR6], R0 ;  /* 0x00000000ff0075a7 */ /* 0x000e640008000146 */
[----:B-1----:R-:W-:Y:S05]  /*2260*/  @!P0 BRA `(.L_x_24) ;  /* 0x000000e000808947 */ /* 0x002fea0003800000 */
.L_x_23:
[----:B------:R-:W-:Y:S01]  /*2270*/  UIADD3 UR6, UR22, 0x180, URZ ;  /* 0x0000018016067890 */ /* 0x000fe2000fffe03f */
[----:B------:R-:W-:Y:S01]  /*2280*/  WARPGROUP.ARRIVE ;  /* 0x00000000000079c5 */ /* 0x000fe20000000000 */
[----:B------:R-:W-:Y:S01]  /*2290*/  UIADD3 UR7, UR22, 0xa180, URZ ;  /* 0x0000a18016077890 */ /* 0x000fe2000fffe03f */
[----:B------:R2:W-:Y:S01]  /*22a0*/  STL [R1+0x6c], RZ ;  /* 0x00006cff01007387 */ /* 0x0005e20000100800 */
[----:B------:R-:W-:Y:S01]  /*22b0*/  USHF.R.U32.HI UR6, URZ, 0x4, UR6 ;  /* 0x000000043f067899 */ /* 0x000fe20008011606 */
[----:B01----:R-:W-:Y:S01]  /*22c0*/  IMAD.MOV.U32 R0, RZ, RZ, RZ ;  /* 0x000000ffff007224 */ /* 0x003fe200078e00ff */
[----:B------:R-:W-:Y:S01]  /*22d0*/  USHF.R.U32.HI UR7, URZ, 0x4, UR7 ;  /* 0x000000043f077899 */ /* 0x000fe20008011607 */
[----:B------:R2:W-:Y:S01]  /*22e0*/  STL [R1+0x68], RZ ;  /* 0x000068ff01007387 */ /* 0x0005e20000100800 */
[----:B------:R-:W-:Y:S01]  /*22f0*/  ULOP3.LUT UR6, UR6, 0x3fff, URZ, 0xc0, !UPT ;  /* 0x00003fff06067892 */ /* 0x000fe2000f8ec03f */
[----:B------:R-:W-:Y:S01]  /*2300*/  CS2R R2, SRZ ;  /* 0x0000000000027805 */ /* 0x000fe2000001ff00 */
[----:B------:R-:W-:Y:S01]  /*2310*/  ULOP3.LUT UR7, UR7, 0x3fff, URZ, 0xc0, !UPT ;  /* 0x00003fff07077892 */ /* 0x000fe2000f8ec03f */
[----:B------:R2:W-:Y:S01]  /*2320*/  STL [R1+0x64], RZ ;  /* 0x000064ff01007387 */ /* 0x0005e20000100800 */
[----:B------:R-:W-:Y:S01]  /*2330*/  ULOP3.LUT UR6, UR6, 0x10000, URZ, 0xfc, !UPT ;  /* 0x0001000006067892 */ /* 0x000fe2000f8efc3f */
[----:B------:R-:W-:Y:S01]  /*2340*/  CS2R R4, SRZ ;  /* 0x0000000000047805 */ /* 0x000fe2000001ff00 */
[----:B------:R-:W-:Y:S01]  /*2350*/  ULOP3.LUT UR7, UR7, 0x10000, URZ, 0xfc, !UPT ;  /* 0x0001000007077892 */ /* 0x000fe2000f8efc3f */
[----:B------:R2:W-:Y:S01]  /*2360*/  STL [R1+0x60], RZ ;  /* 0x000060ff01007387 */ /* 0x0005e20000100800 */
[----:B------:R-:W-:Y:S01]  /*2370*/  ULEA UR6, UR5, UR6, 0x9 ;  /* 0x0000000605067291 */ /* 0x000fe2000f8e483f */
[----:B------:R-:W-:Y:S01]  /*2380*/  CS2R R6, SRZ ;  /* 0x0000000000067805 */ /* 0x000fe2000001ff00 */
[----:B------:R-:W-:Y:S01]  /*2390*/  ULEA UR7, UR5, UR7, 0xb ;  /* 0x0000000705077291 */ /* 0x000fe2000f8e583f */
[----:B------:R2:W-:Y:S01]  /*23a0*/  STL [R1+0x5c], RZ ;  /* 0x00005cff01007387 */ /* 0x0005e20000100800 */
[----:B------:R-:W-:Y:S01]  /*23b0*/  UMOV UR9, 0x40000040 ;  /* 0x4000004000097882 */ /* 0x000fe20000000000 */
[----:B------:R-:W-:Y:S01]  /*23c0*/  UMOV UR11, 0x40000040 ;  /* 0x40000040000b7882 */ /* 0x000fe20000000000 */
[----:B------:R-:W-:Y:S01]  /*23d0*/  CS2R R8, SRZ ;  /* 0x0000000000087805 */ /* 0x000fe2000001ff00 */
[----:B------:R-:W-:Y:S01]  /*23e0*/  UMOV UR8, UR6 ;  /* 0x0000000600087c82 */ /* 0x000fe20008000000 */
[----:B------:R2:W-:Y:S01]  /*23f0*/  STL [R1+0x58], RZ ;  /* 0x000058ff01007387 */ /* 0x0005e20000100800 */
[----:B------:R-:W-:Y:S01]  /*2400*/  UMOV UR10, UR7 ;  /* 0x00000007000a7c82 */ /* 0x000fe20008000000 */
[----:B------:R-:W-:Y:S01]  /*2410*/  CS2R R10, SRZ ;  /* 0x00000000000a7805 */ /* 0x000fe2000001ff00 */
[----:B------:R-:W-:Y:S01]  /*2420*/  QGMMA.64x256x32.F32.E5M2.E5M2 R24, gdesc[UR8], RZ, !UPT ;  /* 0x03e00000081879f3 */ /* 0x000fe2000c7038ff */
[----:B------:R-:W-:Y:S01]  /*2430*/  UIADD3 UR8, UR6, 0x2, URZ ;  /* 0x0000000206087890 */ /* 0x000fe2000fffe03f */
[----:B------:R2:W-:Y:S01]  /*2440*/  STL [R1+0x54], RZ ;  /* 0x000054ff01007387 */ /* 0x0005e20000100800 */
[----:B------:R-:W-:Y:S01]  /*2450*/  UIADD3 UR10, UR7, 0x2, URZ ;  /* 0x00000002070a7890 */ /* 0x000fe2000fffe03f */
[----:B------:R-:W-:Y:S01]  /*2460*/  CS2R R12, SRZ ;  /* 0x00000000000c7805 */ /* 0x000fe2000001ff00 */
[----:B------:R-:W-:Y:S01]  /*2470*/  UMOV UR9, 0x40000040 ;  /* 0x4000004000097882 */ /* 0x000fe20000000000 */
[----:B------:R-:W-:Y:S01]  /*2480*/  UMOV UR11, 0x40000040 ;  /* 0x40000040000b7882 */ /* 0x000fe20000000000 */
        /* <DEDUP_REMOVED lines=57> */
[----:B------:R-:W-:Y:S01]  /*2820*/  CS2R R226, SRZ ;  /* 0x0000000000e27805 */ /* 0x000fe2000001ff00 */
[----:B------:R-:W-:-:S02]  /*2830*/  IMAD.MOV.U32 R228, RZ, RZ, RZ ;  /* 0x000000ffffe47224 */ /* 0x000fc400078e00ff */
[----:B------:R2:W-:Y:S04]  /*2840*/  STL [R1+0x14], RZ ;  /* 0x000014ff01007387 */ /* 0x0005e80000100800 */
[----:B------:R2:W-:Y:S04]  /*2850*/  STL [R1+0x10], RZ ;  /* 0x000010ff01007387 */ /* 0x0005e80000100800 */
[----:B------:R2:W-:Y:S04]  /*2860*/  STL [R1+0xc], RZ ;  /* 0x00000cff01007387 */ /* 0x0005e80000100800 */
[----:B------:R2:W-:Y:S04]  /*2870*/  STL [R1+0x8], RZ ;  /* 0x000008ff01007387 */ /* 0x0005e80000100800 */
[----:B------:R2:W-:Y:S04]  /*2880*/  STL [R1+0x4], RZ ;  /* 0x000004ff01007387 */ /* 0x0005e80000100800 */
[----:B------:R2:W-:Y:S01]  /*2890*/  STL [R1], RZ ;  /* 0x000000ff01007387 */ /* 0x0005e20000100800 */
[----:B------:R-:W-:Y:S01]  /*28a0*/  QGMMA.64x256x32.F32.E5M2.E5M2 R24, gdesc[UR8], R24 ;  /* 0x03e00000081879f3 */ /* 0x000fe20008703818 */
[----:B------:R-:W-:-:S02]  /*28b0*/  UIADD3 UR8, UR6, 0x4, URZ ;  /* 0x0000000406087890 */ /* 0x000fc4000fffe03f */
[----:B------:R-:W-:Y:S01]  /*28c0*/  UIADD3 UR10, UR7, 0x4, URZ ;  /* 0x00000004070a7890 */ /* 0x000fe2000fffe03f */
[----:B------:R-:W-:Y:S01]  /*28d0*/  UMOV UR9, 0x40000040 ;  /* 0x4000004000097882 */ /* 0x000fe20000000000 */
[----:B------:R-:W-:-:S15]  /*28e0*/  UMOV UR11, 0x40000040 ;  /* 0x40000040000b7882 */ /* 0x000fde0000000000 */
[----:B------:R-:W-:-:S08]  /*28f0*/  NOP ;  /* 0x0000000000007918 */ /* 0x000fd00000000000 */
[----:B------:R-:W-:Y:S01]  /*2900*/  QGMMA.64x256x32.F32.E5M2.E5M2 R24, gdesc[UR8], R24 ;  /* 0x03e00000081879f3 */ /* 0x000fe20008703818 */
[----:B------:R-:W-:Y:S02]  /*2910*/  UIADD3 UR10, UR7, 0x6, URZ ;  /* 0x00000006070a7890 */ /* 0x000fe4000fffe03f */
[----:B------:R-:W-:Y:S01]  /*2920*/  UIADD3 UR8, UR6, 0x6, URZ ;  /* 0x0000000606087890 */ /* 0x000fe2000fffe03f */
[----:B------:R-:W-:Y:S01]  /*2930*/  ULDC UR7, c[0x0][0x50c] ;  /* 0x0001430000077ab9 */ /* 0x000fe20000000800 */
[----:B------:R-:W-:Y:S01]  /*2940*/  UMOV UR9, 0x40000040 ;  /* 0x4000004000097882 */ /* 0x000fe20000000000 */
[----:B------:R-:W-:Y:S01]  /*2950*/  UISETP.NE.AND UP0, UPT, UR7, 0x4, UPT ;  /* 0x000000040700788c */ /* 0x000fe2000bf05270 */
[----:B------:R-:W-:Y:S01]  /*2960*/  UMOV UR11, 0x40000040 ;  /* 0x40000040000b7882 */ /* 0x000fe20000000000 */
[----:B------:R-:W-:Y:S02]  /*2970*/  UMOV UR6, 0x4 ;  /* 0x0000000400067882 */ /* 0x000fe40000000000 */
[----:B------:R-:W-:-:S06]  /*2980*/  USEL UR7, URZ, 0x1, UP0 ;  /* 0x000000013f077887 */ /* 0x000fcc0008000000 */
[----:B------:R-:W-:-:S12]  /*2990*/  ISETP.NE.AND P0, PT, RZ, UR7, PT ;  /* 0x00000007ff007c0c */ /* 0x000fd8000bf05270 */
[----:B------:R-:W-:Y:S01]  /*29a0*/  QGMMA.64x256x32.F32.E5M2.E5M2 R24, gdesc[UR8], R24, gsb0 ;  /* 0x03e00000081879f3 */ /* 0x000fe20008003818 */
[----:B--2---:R-:W-:Y:S05]  /*29b0*/  @!P0 BRA `(.L_x_25) ;  /* 0x0000000800808947 */ /* 0x004fea0003800000 */
[----:B------:R-:W-:Y:S02]  /*29c0*/  WARPGROUP.DEPBAR.LE gsb0, 0x0 ;  /* 0x00008000000079c5 */ /* 0x000fe40000010000 */
[----:B------:R-:W-:-:S01]  /*29d0*/  FADD R227, RZ, R25 ;  /* 0x00000019ffe37221 */ /* 0x000fc20000000000 */
[----:B------:R-:W-:Y:S01]  /*29e0*/  FADD R228, RZ, R24 ;  /* 0x00000018ffe47221 */ /* 0x000fe20000000000 */
[----:B------:R-:W-:-:S01]  /*29f0*/  FADD R226, RZ, R26 ;  /* 0x0000001affe27221 */ /* 0x000fc20000000000 */
[----:B------:R-:W-:Y:S01]  /*2a00*/  FADD R225, RZ, R27 ;  /* 0x0000001bffe17221 */ /* 0x000fe20000000000 */
[----:B------:R-:W-:-:S01]  /*2a10*/  FADD R224, RZ, R28 ;  /* 0x0000001cffe07221 */ /* 0x000fc20000000000 */
[----:B------:R0:W-:Y:S01]  /*2a20*/  STL [R1+0xa0], R227 ;  /* 0x0000a0e301007387 */ /* 0x0001e20000100800 */
[----:B------:R-:W-:-:S01]  /*2a30*/  FADD R223, RZ, R29 ;  /* 0x0000001dffdf7221 */ /* 0x000fc20000000000 */
[----:B------:R-:W-:Y:S01]  /*2a40*/  FADD R222, RZ, R30 ;  /* 0x0000001effde7221 */ /* 0x000fe20000000000 */
[----:B------:R-:W-:-:S01]  /*2a50*/  FADD R221, RZ, R31 ;  /* 0x0000001fffdd7221 */ /* 0x000fc20000000000 */
[----:B------:R-:W-:Y:S01]  /*2a60*/  FADD R220, RZ, R32 ;  /* 0x00000020ffdc7221 */ /* 0x000fe20000000000 */
[----:B------:R-:W-:-:S01]  /*2a70*/  FADD R219, RZ, R33 ;  /* 0x00000021ffdb7221 */ /* 0x000fc20000000000 */
[----:B------:R-:W-:Y:S01]  /*2a80*/  FADD R218, RZ, R34 ;  /* 0x00000022ffda7221 */ /* 0x000fe20000000000 */
[----:B------:R-:W-:-:S01]  /*2a90*/  FADD R217, RZ, R35 ;  /* 0x00000023ffd97221 */ /* 0x000fc20000000000 */
[----:B------:R-:W-:Y:S01]  /*2aa0*/  FADD R216, RZ, R36 ;  /* 0x00000024ffd87221 */ /* 0x000fe20000000000 */
[----:B------:R-:W-:-:S01]  /*2ab0*/  FADD R215, RZ, R37 ;  /* 0x00000025ffd77221 */ /* 0x000fc20000000000 */
[----:B0-----:R-:W-:Y:S01]  /*2ac0*/  FADD R227, RZ, R124 ;  /* 0x0000007cffe37221 */ /* 0x001fe20000000000 */
[----:B------:R-:W-:-:S01]  /*2ad0*/  FADD R214, RZ, R38 ;  /* 0x00000026ffd67221 */ /* 0x000fc20000000000 */
[----:B------:R-:W-:Y:S01]  /*2ae0*/  FADD R213, RZ, R39 ;  /* 0x00000027ffd57221 */ /* 0x000fe20000000000 */
[----:B------:R-:W-:-:S01]  /*2af0*/  FADD R212, RZ, R40 ;  /* 0x00000028ffd47221 */ /* 0x000fc20000000000 */
[----:B------:R-:W-:Y:S01]  /*2b00*/  FADD R211, RZ, R41 ;  /* 0x00000029ffd37221 */ /* 0x000fe20000000000 */
[----:B------:R0:W-:Y:S01]  /*2b10*/  STL [R1], R227 ;  /* 0x000000e301007387 */ /* 0x0001e20000100800 */
        /* <DEDUP_REMOVED lines=94> */
[----:B0-----:R-:W-:-:S05]  /*3100*/  FADD R227, RZ, R131 ;  /* 0x00000083ffe37221 */ /* 0x001fca0000000000 */
[----:B------:R0:W-:Y:S02]  /*3110*/  STL [R1+0x1c], R227 ;  /* 0x00001ce301007387 */ /* 0x0001e40000100800 */
        /* <DEDUP_REMOVED lines=39> */
[----:B------:R0:W-:Y:S04]  /*3390*/  STL [R1+0x6c], R227 ;  /* 0x00006ce301007387 */ /* 0x0001e80000100800 */
[----:B0-----:R0:W5:Y:S01]  /*33a0*/  LDL.LU R227, [R1+0xa0] ;  /* 0x0000a00001e37983 */ /* 0x0011620000300800 */
[----:B------:R-:W-:-:S05]  /*33b0*/  UMOV UR6, URZ ;  /* 0x0000003f00067c82 */ /* 0x000fca0008000000 */
.L_x_25:
[----:B------:R-:W-:Y:S01]  /*33c0*/  UIADD3 UR23, UR5, 0x1, URZ ;  /* 0x0000000105177890 */ /* 0x000fe2000fffe03f */
[----:B------:R-:W-:-:S03]  /*33d0*/  UMOV UR8, 0x1 ;  /* 0x0000000100087882 */ /* 0x000fc60000000000 */
[----:B------:R-:W-:-:S04]  /*33e0*/  UISETP.NE.AND UP0, UPT, UR23, 0x5, UPT ;  /* 0x000000051700788c */ /* 0x000fc8000bf05270 */
[----:B------:R-:W-:Y:S02]  /*33f0*/  USEL UR24, URZ, 0x1, UP0 ;  /* 0x000000013f187887 */ /* 0x000fe40008000000 */
[----:B------:R-:W-:Y:S02]  /*3400*/  USEL UR23, UR23, URZ, UP0 ;  /* 0x0000003f17177287 */ /* 0x000fe40008000000 */
[----:B------:R-:W-:-:S12]  /*3410*/  ULOP3.LUT UR24, UR4, UR24, URZ, 0x3c, !UPT ;  /* 0x0000001804187292 */ /* 0x000fd8000f8e3c3f */
.L_x_20:
[----:B------:R-:W-:-:S06]  /*3420*/  UISETP.GE.AND UP0, UPT, UR19, 0x1, UPT ;  /* 0x000000011300788c */ /* 0x000fcc000bf06270 */
[----:B------:R-:W-:-:S13]  /*3430*/  PLOP3.LUT P0, PT, PT, PT, UP0, 0x80, 0x0 ;  /* 0x000000000000781c */ /* 0x000fda0003f0f008 */
[----:B------:R-:W-:Y:S05]  /*3440*/  @!P0 BRA `(.L_x_26) ;  /* 0x0000001000dc8947 */ /* 0x000fea0003800000 */
[----:B------:R-:W-:Y:S01]  /*3450*/  UMOV UR25, UR19 ;  /* 0x0000001300197c82 */ /* 0x000fe20008000000 */
[----:B------:R-:W-:Y:S01]  /*3460*/  UMOV UR33, UR5 ;  /* 0x0000000500217c82 */ /* 0x000fe20008000000 */
[----:B------:R-:W-:-:S05]  /*3470*/  ULDC UR35, c[0x0][0x50c] ;  /* 0x0001430000237ab9 */ /* 0x000fca0000000800 */
.L_x_34:
[----:B------:R-:W-:-:S06]  /*3480*/  UISETP.NE.AND UP0, UPT, UR30, 0x3, UPT ;  /* 0x000000031e00788c */ /* 0x000fcc000bf05270 */
[----:B------:R-:W-:-:S13]  /*3490*/  PLOP3.LUT P1, PT, PT, PT, UP0, 0x80, 0x0 ;  /* 0x000000000000781c */ /* 0x000fda0003f2f008 */
[----:B-----5:R-:W-:Y:S05]  /*34a0*/  @!P1 BRA `(.L_x_27) ;  /* 0x0000000000049947 */ /* 0x020fea0003800000 */
[----:B------:R-:W-:Y:S01]  /*34b0*/  BPT.TRAP 0x1 ;  /* 0x000000040000795c */ /* 0x000fe20000300000 */
.L_x_27:
[----:B------:R-:W-:Y:S01]  /*34c0*/  ULEA UR9, UR23, UR22, 0x3 ;  /* 0x0000001617097291 */ /* 0x000fe2000f8e183f */
[----:B------:R-:W-:-:S05]  /*34d0*/  IMAD.U32 R229, RZ, RZ, UR24 ;  /* 0x00000018ffe57e24 */ /* 0x000fca000f8e00ff */
[----:B------:R-:W-:-:S04]  /*34e0*/  SHF.L.U32 R229, R229, 0x1f, RZ ;  /* 0x0000001fe5e57819 */ /* 0x000fc800000006ff */
[----:B------:R1:W2:Y:S01]  /*34f0*/  SYNCS.PHASECHK.TRANS64.TRYWAIT P0, [UR9], R229 ;  /* 0x000000e5ff0075a7 */ /* 0x0002a20008000149 */
[----:B------:R-:W-:Y:S05]  /*3500*/  @!P1 BRA `(.L_x_28) ;  /* 0x0000000000049947 */ /* 0x000fea0003800000 */
[----:B------:R-:W-:Y:S01]  /*3510*/  BPT.TRAP 0x1 ;  /* 0x000000040000795c */ /* 0x000fe20000300000 */
.L_x_28:
[----:B--2---:R-:W-:Y:S05]  /*3520*/  @P0 BRA `(.L_x_29) ;  /* 0x0000000000080947 */ /* 0x004fea0003800000 */
[----:B------:R-:W2:Y:S02]  /*3530*/  SYNCS.PHASECHK.TRANS64.TRYWAIT P0, [UR9], R229 ;  /* 0x000000e5ff0075a7 */ /* 0x000ea40008000149 */
[----:B--2---:R-:W-:Y:S05]  /*3540*/  @!P0 BRA `(.L_x_30) ;  /* 0x000000cc00e08947 */ /* 0x004fea0003800000 */
.L_x_29:
[----:B------:R-:W-:Y:S01]  /*3550*/  UIADD3 UR9, UR22, 0x180, URZ ;  /* 0x0000018016097890 */ /* 0x000fe2000fffe03f */
[----:B------:R-:W-:Y:S01]  /*3560*/  WARPGROUP.ARRIVE ;  /* 0x00000000000079c5 */ /* 0x000fe20000000000 */
[----:B------:R-:W-:Y:S02]  /*3570*/  UIADD3 UR10, UR22, 0xa180, URZ ;  /* 0x0000a180160a7890 */ /* 0x000fe4000fffe03f */
[----:B------:R-:W-:Y:S02]  /*3580*/  USHF.R.U32.HI UR9, URZ, 0x4, UR9 ;  /* 0x000000043f097899 */ /* 0x000fe40008011609 */
[----:B------:R-:W-:Y:S02]  /*3590*/  USHF.R.U32.HI UR10, URZ, 0x4, UR10 ;  /* 0x000000043f0a7899 */ /* 0x000fe4000801160a */
[----:B------:R-:W-:Y:S02]  /*35a0*/  UISETP.NE.AND UP0, UPT, UR7, URZ, UPT ;  /* 0x0000003f0700728c */ /* 0x000fe4000bf05270 */
[----:B------:R-:W-:-:S02]  /*35b0*/  ULOP3.LUT UR9, UR9, 0x3fff, URZ, 0xc0, !UPT ;  /* 0x00003fff09097892 */ /* 0x000fc4000f8ec03f */
[----:B------:R-:W-:Y:S02]  /*35c0*/  ULOP3.LUT UR10, UR10, 0x3fff, URZ, 0xc0, !UPT ;  /* 0x00003fff0a0a7892 */ /* 0x000fe4000f8ec03f */
[----:B------:R-:W-:Y:S02]  /*35d0*/  USEL UR8, UR8, URZ, !UP0 ;  /* 0x0000003f08087287 */ /* 0x000fe4000c000000 */
[----:B------:R-:W-:Y:S02]  /*35e0*/  ULOP3.LUT UR7, UR9, 0x10000, URZ, 0xfc, !UPT ;  /* 0x0001000009077892 */ /* 0x000fe4000f8efc3f */
[----:B------:R-:W-:Y:S02]  /*35f0*/  ULOP3.LUT UR10, UR10, 0x10000, URZ, 0xfc, !UPT ;  /* 0x000100000a0a7892 */ /* 0x000fe4000f8efc3f */
[----:B------:R-:W-:Y:S02]  /*3600*/  UISETP.NE.U32.AND UP0, UPT, UR8, URZ, UPT ;  /* 0x0000003f0800728c */ /* 0x000fe4000bf05070 */
[----:B------:R-:W-:-:S02]  /*3610*/  ULEA UR7, UR23, UR7, 0x9 ;  /* 0x0000000717077291 */ /* 0x000fc4000f8e483f */
[----:B------:R-:W-:Y:S01]  /*3620*/  ULEA UR34, UR23, UR10, 0xb ;  /* 0x0000000a17227291 */ /* 0x000fe2000f8e583f */
[----:B------:R-:W-:Y:S01]  /*3630*/  UMOV UR9, 0x40000040 ;  /* 0x4000004000097882 */ /* 0x000fe20000000000 */
[----:B------:R-:W-:Y:S01]  /*3640*/  UMOV UR11, 0x40000040 ;  /* 0x40000040000b7882 */ /* 0x000fe20000000000 */
[----:B------:R-:W-:Y:S02]  /*3650*/  UIADD3 UR6, UR6, 0x4, URZ ;  /* 0x0000000406067890 */ /* 0x000fe4000fffe03f */
[----:B------:R-:W-:Y:S02]  /*3660*/  UMOV UR8, UR7 ;  /* 0x0000000700087c82 */ /* 0x000fe40008000000 */
[----:B------:R-:W-:Y:S02]  /*3670*/  UMOV UR10, UR34 ;  /* 0x00000022000a7c82 */ /* 0x000fe40008000000 */
[----:B------:R-:W-:Y:S01]  /*3680*/  QGMMA.64x256x32.F32.E5M2.E5M2 R24, gdesc[UR8], R24, UP0 ;  /* 0x03e00000081879f3 */ /* 0x000fe2000bf03818 */
[----:B------:R-:W-:-:S02]  /*3690*/  UIADD3 UR8, UR7, 0x2, URZ ;  /* 0x0000000207087890 */ /* 0x000fc4000fffe03f */
[----:B------:R-:W-:Y:S01]  /*36a0*/  UIADD3 UR10, UR34, 0x2, URZ ;  /* 0x00000002220a7890 */ /* 0x000fe2000fffe03f */
[----:B------:R-:W-:Y:S01]  /*36b0*/  UMOV UR9, 0x40000040 ;  /* 0x4000004000097882 */ /* 0x000fe20000000000 */
[----:B------:R-:W-:Y:S01]  /*36c0*/  UMOV UR11, 0x40000040 ;  /* 0x40000040000b7882 */ /* 0x000fe20000000000 */
[----:B------:R-:W-:-:S15]  /*36d0*/  UISETP.NE.AND UP0, UPT, UR6, UR35, UPT ;  /* 0x000000230600728c */ /* 0x000fde000bf05270 */
[----:B------:R-:W-:-:S07]  /*36e0*/  NOP ;  /* 0x0000000000007918 */ /* 0x000fce0000000000 */
[----:B------:R-:W-:Y:S01]  /*36f0*/  QGMMA.64x256x32.F32.E5M2.E5M2 R24, gdesc[UR8], R24 ;  /* 0x03e00000081879f3 */ /* 0x000fe20008703818 */
[----:B------:R-:W-:Y:S02]  /*3700*/  UIADD3 UR8, UR7, 0x4, URZ ;  /* 0x0000000407087890 */ /* 0x000fe4000fffe03f */
[----:B------:R-:W-:Y:S01]  /*3710*/  UIADD3 UR10, UR34, 0x4, URZ ;  /* 0x00000004220a7890 */ /* 0x000fe2000fffe03f */
[----:B------:R-:W-:Y:S01]  /*3720*/  UMOV UR9, 0x40000040 ;  /* 0x4000004000097882 */ /* 0x000fe20000000000 */
[----:B------:R-:W-:-:S15]  /*3730*/  UMOV UR11, 0x40000040 ;  /* 0x40000040000b7882 */ /* 0x000fde0000000000 */
[----:B------:R-:W-:-:S08]  /*3740*/  NOP ;  /* 0x0000000000007918 */ /* 0x000fd00000000000 */
[----:B------:R-:W-:Y:S01]  /*3750*/  QGMMA.64x256x32.F32.E5M2.E5M2 R24, gdesc[UR8], R24 ;  /* 0x03e00000081879f3 */ /* 0x000fe20008703818 */
[----:B------:R-:W-:Y:S02]  /*3760*/  UIADD3 UR8, UR7, 0x6, URZ ;  /* 0x0000000607087890 */ /* 0x000fe4000fffe03f */
[----:B------:R-:W-:Y:S01]  /*3770*/  UIADD3 UR10, UR34, 0x6, URZ ;  /* 0x00000006220a7890 */ /* 0x000fe2000fffe03f */
[----:B------:R-:W-:Y:S01]  /*3780*/  UMOV UR9, 0x40000040 ;  /* 0x4000004000097882 */ /* 0x000fe20000000000 */
[----:B------:R-:W-:Y:S01]  /*3790*/  UMOV UR11, 0x40000040 ;  /* 0x40000040000b7882 */ /* 0x000fe20000000000 */
[----:B------:R-:W-:-:S06]  /*37a0*/  USEL UR7, URZ, 0x1, UP0 ;  /* 0x000000013f077887 */ /* 0x000fcc0008000000 */
[----:B------:R-:W-:-:S15]  /*37b0*/  ISETP.NE.AND P0, PT, RZ, UR7, PT ;  /* 0x00000007ff007c0c */ /* 0x000fde000bf05270 */
[----:B------:R-:W-:-:S01]  /*37c0*/  NOP ;  /* 0x0000000000007918 */ /* 0x000fc20000000000 */
[----:B------:R-:W-:Y:S03]  /*37d0*/  QGMMA.64x256x32.F32.E5M2.E5M2 R24, gdesc[UR8], R24, gsb0 ;  /* 0x03e00000081879f3 */ /* 0x000fe60008003818 */
[----:B------:R-:W-:Y:S02]  /*37e0*/  WARPGROUP.DEPBAR.LE gsb0, 0x1 ;  /* 0x00008000000079c5 */ /* 0x000fe40000010100 */
[----:B------:R-:W-:Y:S05]  /*37f0*/  @!P0 BRA `(.L_x_31) ;  /* 0x0000000c00708947 */ /* 0x000fea0003800000 */
[----:B------:R-:W-:Y:S02]  /*3800*/  WARPGROUP.DEPBAR.LE gsb0, 0x0 ;  /* 0x00008000000079c5 */ /* 0x000fe40000010000 */
[----:B-----5:R-:W-:-:S01]  /*3810*/  FADD R227, R25, R227 ;  /* 0x000000e319e37221 */ /* 0x020fc20000000000 */
[----:B------:R-:W-:Y:S01]  /*3820*/  FADD R226, R26, R226 ;  /* 0x000000e21ae27221 */ /* 0x000fe20000000000 */
[----:B------:R-:W-:-:S01]  /*3830*/  FADD R225, R27, R225 ;  /* 0x000000e11be17221 */ /* 0x000fc20000000000 */
[----:B------:R-:W-:Y:S01]  /*3840*/  FADD R224, R28, R224 ;  /* 0x000000e01ce07221 */ /* 0x000fe20000000000 */
[----:B------:R-:W-:-:S01]  /*3850*/  FADD R223, R29, R223 ;  /* 0x000000df1ddf7221 */ /* 0x000fc20000000000 */
[----:B------:R2:W-:Y:S01]  /*3860*/  STL [R1+0xa0], R227 ;  /* 0x0000a0e301007387 */ /* 0x0005e20000100800 */
[----:B------:R-:W-:-:S01]  /*3870*/  FADD R222, R30, R222 ;  /* 0x000000de1ede7221 */ /* 0x000fc20000000000 */
[----:B------:R-:W-:Y:S01]  /*3880*/  FADD R221, R31, R221 ;  /* 0x000000dd1fdd7221 */ /* 0x000fe20000000000 */
[----:B------:R-:W-:-:S01]  /*3890*/  FADD R220, R32, R220 ;  /* 0x000000dc20dc7221 */ /* 0x000fc20000000000 */
[----:B------:R-:W-:Y:S01]  /*38a0*/  FADD R219, R33, R219 ;  /* 0x000000db21db7221 */ /* 0x000fe20000000000 */
[----:B------:R-:W-:-:S01]  /*38b0*/  FADD R218, R34, R218 ;  /* 0x000000da22da7221 */ /* 0x000fc20000000000 */
[----:B------:R-:W-:Y:S01]  /*38c0*/  FADD R217, R35, R217 ;  /* 0x000000d923d97221 */ /* 0x000fe20000000000 */
[----:B------:R-:W-:-:S01]  /*38d0*/  FADD R216, R36, R216 ;  /* 0x000000d824d87221 */ /* 0x000fc20000000000 */
[----:B------:R-:W-:Y:S01]  /*38e0*/  FADD R215, R37, R215 ;  /* 0x000000d725d77221 */ /* 0x000fe20000000000 */
[----:B------:R-:W-:-:S01]  /*38f0*/  FADD R214, R38, R214 ;  /* 0x000000d626d67221 */ /* 0x000fc20000000000 */
[----:B--2---:R-:W2:Y:S01]  /*3900*/  LDL.LU R227, [R1+0x28] ;  /* 0x0000280001e37983 */ /* 0x004ea20000300800 */
[----:B------:R-:W-:-:S01]  /*3910*/  FADD R213, R39, R213 ;  /* 0x000000d527d57221 */ /* 0x000fc20000000000 */
[----:B------:R-:W-:Y:S01]  /*3920*/  FADD R212, R40, R212 ;  /* 0x000000d428d47221 */ /* 0x000fe20000000000 */
[----:B------:R-:W-:-:S01]  /*3930*/  FADD R211, R41, R211 ;  /* 0x000000d329d37221 */ /* 0x000fc20000000000 */
[----:B------:R3:W-:Y:S01]  /*3940*/  STL [R1+0xa4], R226 ;  /* 0x0000a4e201007387 */ /* 0x0007e20000100800 */
[----:B------:R-:W-:-:S03]  /*3950*/  FADD R228, R24, R228 ;  /* 0x000000e418e47221 */ /* 0x000fc60000000000 */
[----:B---3--:R-:W3:Y:S04]  /*3960*/  LDL.LU R226, [R1+0x24] ;  /* 0x0000240001e27983 */ /* 0x008ee80000300800 */
[----:B------:R4:W-:Y:S04]  /*3970*/  STL [R1+0xa8], R225 ;  /* 0x0000a8e101007387 */ /* 0x0009e80000100800 */
[----:B----4-:R-:W4:Y:S04]  /*3980*/  LDL.LU R225, [R1+0x20] ;  /* 0x0000200001e17983 */ /* 0x010f280000300800 */
[----:B------:R0:W-:Y:S04]  /*3990*/  STL [R1+0xac], R224 ;  /* 0x0000ace001007387 */ /* 0x0001e80000100800 */
[----:B0-----:R-:W4:Y:S04]  /*39a0*/  LDL.LU R224, [R1+0x1c] ;  /* 0x00001c0001e07983 */ /* 0x001f280000300800 */
        /* <DEDUP_REMOVED lines=13> */
[----:B0-----:R-:W4:Y:S04]  /*3a80*/  LDL.LU R217, [R1] ;  /* 0x0000000001d97983 */ /* 0x001f280000300800 */
[----:B------:R-:W-:Y:S04]  /*3a90*/  STL [R1+0xcc], R216 ;  /* 0x0000ccd801007387 */ /* 0x000fe80000100800 */
[----:B------:R-:W-:Y:S04]  /*3aa0*/  STL [R1+0xd0], R215 ;  /* 0x0000d0d701007387 */ /* 0x000fe80000100800 */
[----:B------:R-:W-:Y:S04]  /*3ab0*/  STL [R1+0xd4], R214 ;  /* 0x0000d4d601007387 */ /* 0x000fe80000100800 */
[----:B------:R-:W-:Y:S04]  /*3ac0*/  STL [R1+0xd8], R213 ;  /* 0x0000d8d501007387 */ /* 0x000fe80000100800 */
[----:B------:R-:W-:Y:S04]  /*3ad0*/  STL [R1+0xdc], R212 ;  /* 0x0000dcd401007387 */ /* 0x000fe80000100800 */
[----:B------:R0:W-:Y:S01]  /*3ae0*/  STL [R1+0xe0], R211 ;  /* 0x0000e0d301007387 */ /* 0x0001e20000100800 */
[----:B--2---:R-:W-:-:S01]  /*3af0*/  FADD R227, R134, R227 ;  /* 0x000000e386e37221 */ /* 0x004fc20000000000 */
[----:B---3--:R-:W-:Y:S01]  /*3b00*/  FADD R226, R133, R226 ;  /* 0x000000e285e27221 */ /* 0x008fe20000000000 */
[----:B----4-:R-:W-:-:S01]  /*3b10*/  FADD R225, R132, R225 ;  /* 0x000000e184e17221 */ /* 0x010fc20000000000 */
[----:B------:R-:W-:Y:S01]  /*3b20*/  FADD R224, R131, R224 ;  /* 0x000000e083e07221 */ /* 0x000fe20000000000 */
[----:B------:R-:W-:-:S01]  /*3b30*/  FADD R223, R130, R223 ;  /* 0x000000df82df7221 */ /* 0x000fc20000000000 */
[----:B------:R-:W-:Y:S01]  /*3b40*/  FADD R222, R129, R222 ;  /* 0x000000de81de7221 */ /* 0x000fe20000000000 */
[----:B------:R-:W-:-:S01]  /*3b50*/  FADD R221, R128, R221 ;  /* 0x000000dd80dd7221 */ /* 0x000fc20000000000 */
[----:B------:R-:W-:Y:S01]  /*3b60*/  FADD R220, R127, R220 ;  /* 0x000000dc7fdc7221 */ /* 0x000fe20000000000 */
[----:B------:R-:W-:-:S01]  /*3b70*/  FADD R219, R126, R219 ;  /* 0x000000db7edb7221 */ /* 0x000fc20000000000 */
[----:B------:R-:W-:Y:S01]  /*3b80*/  FADD R218, R125, R218 ;  /* 0x000000da7dda7221 */ /* 0x000fe20000000000 */
[----:B------:R-:W-:-:S05]  /*3b90*/  FADD R217, R124, R217 ;  /* 0x000000d97cd97221 */ /* 0x000fca0000000000 */
[----:B------:R2:W-:Y:S04]  /*3ba0*/  STL [R1], R217 ;  /* 0x000000d901007387 */ /* 0x0005e80000100800 */
[----:B------:R3:W-:Y:S04]  /*3bb0*/  STL [R1+0x4], R218 ;  /* 0x000004da01007387 */ /* 0x0007e80000100800 */
[----:B------:R4:W-:Y:S04]  /*3bc0*/  STL [R1+0x8], R219 ;  /* 0x000008db01007387 */ /* 0x0009e80000100800 */
[----:B------:R1:W-:Y:S04]  /*3bd0*/  STL [R1+0xc], R220 ;  /* 0x00000cdc01007387 */ /* 0x0003e80000100800 */
[----:B------:R1:W-:Y:S04]  /*3be0*/  STL [R1+0x10], R221 ;  /* 0x000010dd01007387 */ /* 0x0003e80000100800 */
[----:B------:R1:W-:Y:S04]  /*3bf0*/  STL [R1+0x14], R222 ;  /* 0x000014de01007387 */ /* 0x0003e80000100800 */
[----:B------:R1:W-:Y:S04]  /*3c00*/  STL [R1+0x18], R223 ;  /* 0x000018df01007387 */ /* 0x0003e80000100800 */
[----:B------:R1:W-:Y:S04]  /*3c10*/  STL [R1+0x1c], R224 ;  /* 0x00001ce001007387 */ /* 0x0003e80000100800 */
[----:B0-----:R-:W4:Y:S04]  /*3c20*/  LDL.LU R211, [R1+0x2c] ;  /* 0x00002c0001d37983 */ /* 0x001f280000300800 */
[----:B------:R0:W-:Y:S04]  /*3c30*/  STL [R1+0x20], R225 ;  /* 0x000020e101007387 */ /* 0x0001e80000100800 */
[----:B------:R-:W4:Y:S04]  /*3c40*/  LDL.LU R212, [R1+0x30] ;  /* 0x0000300001d47983 */ /* 0x000f280000300800 */
[----:B------:R0:W-:Y:S04]  /*3c50*/  STL [R1+0x24], R226 ;  /* 0x000024e201007387 */ /* 0x0001e80000100800 */
[----:B------:R-:W4:Y:S04]  /*3c60*/  LDL.LU R213, [R1+0x34] ;  /* 0x0000340001d57983 */ /* 0x000f280000300800 */
[----:B------:R0:W-:Y:S04]  /*3c70*/  STL [R1+0x28], R227 ;  /* 0x000028e301007387 */ /* 0x0001e80000100800 */
[----:B------:R-:W4:Y:S04]  /*3c80*/  LDL.LU R214, [R1+0x38] ;  /* 0x0000380001d67983 */ /* 0x000f280000300800 */
[----:B------:R-:W4:Y:S04]  /*3c90*/  LDL.LU R215, [R1+0x3c] ;  /* 0x00003c0001d77983 */ /* 0x000f280000300800 */
[----:B------:R-:W4:Y:S04]  /*3ca0*/  LDL.LU R216, [R1+0x40] ;  /* 0x0000400001d87983 */ /* 0x000f280000300800 */
[----:B--2---:R-:W2:Y:S04]  /*3cb0*/  LDL.LU R217, [R1+0x44] ;  /* 0x0000440001d97983 */ /* 0x004ea80000300800 */
[----:B---3--:R-:W3:Y:S04]  /*3cc0*/  LDL.LU R218, [R1+0x48] ;  /* 0x0000480001da7983 */ /* 0x008ee80000300800 */
[----:B----4-:R-:W4:Y:S04]  /*3cd0*/  LDL.LU R219, [R1+0x4c] ;  /* 0x00004c0001db7983 */ /* 0x010f280000300800 */
[----:B-1----:R-:W4:Y:S04]  /*3ce0*/  LDL.LU R220, [R1+0x50] ;  /* 0x0000500001dc7983 */ /* 0x002f280000300800 */
[----:B------:R-:W4:Y:S04]  /*3cf0*/  LDL.LU R221, [R1+0x54] ;  /* 0x0000540001dd7983 */ /* 0x000f280000300800 */
[----:B------:R-:W4:Y:S04]  /*3d00*/  LDL.LU R222, [R1+0x58] ;  /* 0x0000580001de7983 */ /* 0x000f280000300800 */
[----:B------:R-:W4:Y:S04]  /*3d10*/  LDL.LU R223, [R1+0x5c] ;  /* 0x00005c0001df7983 */ /* 0x000f280000300800 */
[----:B------:R-:W4:Y:S04]  /*3d20*/  LDL.LU R224, [R1+0x60] ;  /* 0x0000600001e07983 */ /* 0x000f280000300800 */
[----:B0-----:R-:W4:Y:S04]  /*3d30*/  LDL.LU R225, [R1+0x64] ;  /* 0x0000640001e17983 */ /* 0x001f280000300800 */
[----:B------:R-:W4:Y:S04]  /*3d40*/  LDL.LU R226, [R1+0x68] ;  /* 0x0000680001e27983 */ /* 0x000f280000300800 */
[----:B------:R-:W4:Y:S01]  /*3d50*/  LDL.LU R227, [R1+0x6c] ;  /* 0x00006c0001e37983 */ /* 0x000f220000300800 */
[----:B------:R-:W-:-:S05]  /*3d60*/  FADD R211, R135, R211 ;  /* 0x000000d387d37221 */ /* 0x000fca0000000000 */
[----:B------:R0:W-:Y:S01]  /*3d70*/  STL [R1+0x2c], R211 ;  /* 0x00002cd301007387 */ /* 0x0001e20000100800 */
[----:B------:R-:W-:-:S03]  /*3d80*/  FADD R212, R136, R212 ;  /* 0x000000d488d47221 */ /* 0x000fc60000000000 */
[----:B0-----:R0:W5:Y:S01]  /*3d90*/  LDL.LU R211, [R1+0xe0] ;  /* 0x0000e00001d37983 */ /* 0x0011620000300800 */
[----:B------:R-:W-:-:S03]  /*3da0*/  FADD R213, R137, R213 ;  /* 0x000000d589d57221 */ /* 0x000fc60000000000 */
[----:B------:R1:W-:Y:S01]  /*3db0*/  STL [R1+0x30], R212 ;  /* 0x000030d401007387 */ /* 0x0003e20000100800 */
[----:B------:R-:W-:-:S01]  /*3dc0*/  FADD R214, R138, R214 ;  /* 0x000000d68ad67221 */ /* 0x000fc20000000000 */
[----:B------:R-:W-:Y:S02]  /*3dd0*/  FADD R215, R139, R215 ;  /* 0x000000d78bd77221 */ /* 0x000fe40000000000 */
[----:B-1----:R0:W5:Y:S01]  /*3de0*/  LDL.LU R212, [R1+0xdc] ;  /* 0x0000dc0001d47983 */ /* 0x0021620000300800 */
[----:B------:R-:W-:-:S03]  /*3df0*/  FADD R216, R140, R216 ;  /* 0x000000d88cd87221 */ /* 0x000fc60000000000 */
[----:B------:R1:W-:Y:S01]  /*3e00*/  STL [R1+0x34], R213 ;  /* 0x000034d501007387 */ /* 0x0003e20000100800 */
[----:B--2---:R-:W-:-:S03]  /*3e10*/  FADD R217, R141, R217 ;  /* 0x000000d98dd97221 */ /* 0x004fc60000000000 */
[----:B-1----:R0:W5:Y:S01]  /*3e20*/  LDL.LU R213, [R1+0xd8] ;  /* 0x0000d80001d57983 */ /* 0x0021620000300800 */
[----:B---3--:R-:W-:-:S03]  /*3e30*/  FADD R218, R142, R218 ;  /* 0x000000da8eda7221 */ /* 0x008fc60000000000 */
[----:B------:R1:W-:Y:S01]  /*3e40*/  STL [R1+0x38], R214 ;  /* 0x000038d601007387 */ /* 0x0003e20000100800 */
[----:B----4-:R-:W-:-:S01]  /*3e50*/  FADD R219, R143, R219 ;  /* 0x000000db8fdb7221 */ /* 0x010fc20000000000 */
[----:B------:R-:W-:Y:S02]  /*3e60*/  FADD R220, R144, R220 ;  /* 0x000000dc90dc7221 */ /* 0x000fe40000000000 */
[----:B-1----:R0:W5:Y:S04]  /*3e70*/  LDL.LU R214, [R1+0xd4] ;  /* 0x0000d40001d67983 */ /* 0x0021680000300800 */
[----:B------:R1:W-:Y:S01]  /*3e80*/  STL [R1+0x3c], R215 ;  /* 0x00003cd701007387 */ /* 0x0003e20000100800 */
[----:B------:R-:W-:-:S01]  /*3e90*/  FADD R221, R145, R221 ;  /* 0x000000dd91dd7221 */ /* 0x000fc20000000000 */
[----:B------:R-:W-:-:S02]  /*3ea0*/  FADD R222, R146, R222 ;  /* 0x000000de92de7221 */ /* 0x000fc40000000000 */
[----:B-1----:R0:W5:Y:S04]  /*3eb0*/  LDL.LU R215, [R1+0xd0] ;  /* 0x0000d00001d77983 */ /* 0x0021680000300800 */
[----:B------:R1:W-:Y:S01]  /*3ec0*/  STL [R1+0x40], R216 ;  /* 0x000040d801007387 */ /* 0x0003e20000100800 */
[----:B------:R-:W-:-:S03]  /*3ed0*/  FADD R223, R147, R223 ;  /* 0x000000df93df7221 */ /* 0x000fc60000000000 */
        /* <DEDUP_REMOVED lines=13> */
[----:B------:R1:W-:Y:S04]  /*3fb0*/  STL [R1+0x54], R221 ;  /* 0x000054dd01007387 */ /* 0x0003e80000100800 */
        /* <DEDUP_REMOVED lines=12> */
[----:B-1----:R0:W5:Y:S01]  /*4080*/  LDL.LU R227, [R1+0xa0] ;  /* 0x0000a00001e37983 */ /* 0x0021620000300800 */
        /* <DEDUP_REMOVED lines=82> */
[----:B0-----:R-:W-:-:S06]  /*45b0*/  UMOV UR6, URZ ;  /* 0x0000003f00067c82 */ /* 0x001fcc0008000000 */
.L_x_31:
[----:B------:R-:W-:Y:S05]  /*45c0*/  @!P1 BRA `(.L_x_32) ;  /* 0x0000000000049947 */ /* 0x000fea0003800000 */
[----:B------:R-:W-:Y:S01]  /*45d0*/  BPT.TRAP 0x1 ;  /* 0x000000040000795c */ /* 0x000fe20000300000 */
.L_x_32:
[----:B------:R2:W-:Y:S04]  /*45e0*/  STL [R1+0xa4], R2 ;  /* 0x0000a40201007387 */ /* 0x0005e80000100800 */
[----:B--2---:R-:W2:Y:S04]  /*45f0*/  LDL R2, [R1+0x70] ;  /* 0x0000700001027983 */ /* 0x004ea80000100800 */
[----:B-----5:R3:W-:Y:S04]  /*4600*/  STL [R1+0xa0], R0 ;  /* 0x0000a00001007387 */ /* 0x0207e80000100800 */
[----:B---3--:R-:W3:Y:S01]  /*4610*/  LDL R0, [R1+0x78] ;  /* 0x0000780001007983 */ /* 0x008ee20000100800 */
[----:B-1----:R-:W-:Y:S01]  /*4620*/  IMAD.U32 R229, RZ, RZ, UR33 ;  /* 0x00000021ffe57e24 */ /* 0x002fe2000f8e00ff */
[----:B--2---:R-:W-:-:S02]  /*4630*/  ISETP.NE.AND P0, PT, R2, RZ, PT ;  /* 0x000000ff0200720c */ /* 0x004fc40003f05270 */
[----:B------:R1:W5:Y:S11]  /*4640*/  LDL.LU R2, [R1+0xa4] ;  /* 0x0000a40001027983 */ /* 0x0003760000300800 */
[----:B------:R-:W-:-:S05]  /*4650*/  @P0 LEA R229, R229, UR22, 0x3 ;  /* 0x00000016e5e50c11 */ /* 0x000fca000f8e18ff */
[----:B------:R-:W-:-:S05]  /*4660*/  @P0 VIADD R229, R229, 0x28 ;  /* 0x00000028e5e50836 */ /* 0x000fca0000000000 */
[----:B---3--:R-:W-:Y:S02]  /*4670*/  @P0 PRMT R229, R0, 0x654, R229 ;  /* 0x0000065400e50816 */ /* 0x008fe400000000e5 */
[----:B------:R1:W5:Y:S01]  /*4680*/  LDL.LU R0, [R1+0xa0] ;  /* 0x0000a00001007983 */ /* 0x0003620000300800 */
[----:B------:R-:W-:Y:S01]  /*4690*/  UISETP.GT.U32.AND UP0, UPT, UR15, 0x1, UPT ;  /* 0x000000010f00788c */ /* 0x000fe2000bf04070 */
[----:B------:R1:W-:Y:S05]  /*46a0*/  @P0 SYNCS.ARRIVE.TRANS64.RED.A1T0 RZ, [R229+URZ], RZ ;  /* 0x000000ffe5ff09a7 */ /* 0x0003ea000810043f */
[----:B------:R-:W-:-:S13]  /*46b0*/  PLOP3.LUT P0, PT, PT, PT, UP0, 0x80, 0x0 ;  /* 0x000000000000781c */ /* 0x000fda0003f0f008 */
[----:B-1----:R-:W-:Y:S05]  /*46c0*/  @P0 BRA `(.L_x_33) ;  /* 0x0000000000040947 */ /* 0x002fea0003800000 */
[----:B------:R-:W-:Y:S01]  /*46d0*/  BPT.TRAP 0x1 ;  /* 0x000000040000795c */ /* 0x000fe20000300000 */
.L_x_33:
[----:B------:R-:W-:Y:S02]  /*46e0*/  UISETP.GT.AND UP2, UPT, UR25, 0x1, UPT ;  /* 0x000000011900788c */ /* 0x000fe4000bf44270 */
[----:B------:R-:W-:Y:S02]  /*46f0*/  UIADD3 UR23, UR23, 0x1, URZ ;  /* 0x0000000117177890 */ /* 0x000fe4000fffe03f */
[----:B------:R-:W-:Y:S02]  /*4700*/  UIADD3 UR33, UR33, 0x1, URZ ;  /* 0x0000000121217890 */ /* 0x000fe4000fffe03f */
[----:B------:R-:W-:Y:S01]  /*4710*/  PLOP3.LUT P0, PT, PT, PT, UP2, 0x80, 0x0 ;  /* 0x000000000000781c */ /* 0x000fe20003f0f028 */
[----:B------:R-:W-:Y:S02]  /*4720*/  UISETP.NE.AND UP0, UPT, UR23, 0x5, UPT ;  /* 0x000000051700788c */ /* 0x000fe4000bf05270 */
[----:B------:R-:W-:Y:S02]  /*4730*/  UIADD3 UR9, UR25, -0x1, URZ ;  /* 0xffffffff19097890 */ /* 0x000fe4000fffe03f */
[----:B------:R-:W-:-:S02]  /*4740*/  USEL UR8, URZ, 0x1, UP0 ;  /* 0x000000013f087887 */ /* 0x000fc40008000000 */
[----:B------:R-:W-:Y:S02]  /*4750*/  UISETP.NE.AND UP1, UPT, UR33, 0x5, UPT ;  /* 0x000000052100788c */ /* 0x000fe4000bf25270 */
[----:B------:R-:W-:Y:S02]  /*4760*/  ULOP3.LUT UR24, UR24, UR8, URZ, 0x3c, !UPT ;  /* 0x0000000818187292 */ /* 0x000fe4000f8e3c3f */
[----:B------:R-:W-:Y:S02]  /*4770*/  USEL UR23, UR23, URZ, UP0 ;  /* 0x0000003f17177287 */ /* 0x000fe40008000000 */
[----:B------:R-:W-:Y:S01]  /*4780*/  USEL UR33, UR33, URZ, UP1 ;  /* 0x0000003f21217287 */ /* 0x000fe20008800000 */
[----:B------:R-:W-:Y:S01]  /*4790*/  UMOV UR8, 0x1 ;  /* 0x0000000100087882 */ /* 0x000fe20000000000 */
[----:B------:R-:W-:Y:S01]  /*47a0*/  UMOV UR25, UR9 ;  /* 0x0000000900197c82 */ /* 0x000fe20008000000 */
[----:B------:R-:W-:Y:S09]  /*47b0*/  @P0 BRA `(.L_x_34) ;  /* 0xffffffec00300947 */ /* 0x000ff2000383ffff */
.L_x_26:
[----:B------:R-:W-:-:S04]  /*47c0*/  UISETP.NE.AND UP0, UPT, UR6, URZ, UPT ;  /* 0x0000003f0600728c */ /* 0x000fc8000bf05270 */
[----:B------:R-:W-:-:S06]  /*47d0*/  USEL UR6, URZ, 0x1, !UP0 ;  /* 0x000000013f067887 */ /* 0x000fcc000c000000 */
[----:B------:R-:W-:-:S13]  /*47e0*/  ISETP.NE.AND P0, PT, RZ, UR6, PT ;  /* 0x00000006ff007c0c */ /* 0x000fda000bf05270 */
[----:B------:R-:W-:Y:S05]  /*47f0*/  @!P0 BRA `(.L_x_35) ;  /* 0x0000000c00c48947 */ /* 0x000fea0003800000 */
[----:B------:R-:W-:Y:S02]  /*4800*/  WARPGROUP.DEPBAR.LE gsb0, 0x0 ;  /* 0x00008000000079c5 */ /* 0x000fe40000010000 */
[----:B-----5:R-:W-:Y:S01]  /*4810*/  FADD R227, R25, R227 ;  /* 0x000000e319e37221 */ /* 0x020fe20000000000 */
[----:B------:R-:W-:-:S04]  /*4820*/  FADD R228, R24, R228 ;  /* 0x000000e418e47221 */ /* 0x000fc80000000000 */
[----:B------:R1:W-:Y:S04]  /*4830*/  STL [R1+0xa0], R227 ;  /* 0x0000a0e301007387 */ /* 0x0003e80000100800 */
[----:B-1----:R-:W2:Y:S04]  /*4840*/  LDL.LU R227, [R1+0x6c] ;  /* 0x00006c0001e37983 */ /* 0x002ea80000300800 */
[----:B--2---:R1:W-:Y:S04]  /*4850*/  STL [R1+0xa4], R227 ;  /* 0x0000a4e301007387 */ /* 0x0043e80000100800 */
        /* <DEDUP_REMOVED lines=52> */
[----:B-1----:R-:W2:Y:S01]  /*4ba0*/  LDL.LU R227, [R1] ;  /* 0x0000000001e37983 */ /* 0x002ea20000300800 */
[----:B------:R-:W-:Y:S01]  /*4bb0*/  FADD R226, R26, R226 ;  /* 0x000000e21ae27221 */ /* 0x000fe20000000000 */
        /* <DEDUP_REMOVED lines=97> */
[----:B--2---:R-:W-:-:S05]  /*51d0*/  FADD R227, R124, R227 ;  /* 0x000000e37ce37221 */ /* 0x004fca0000000000 */
[----:B------:R1:W-:Y:S04]  /*51e0*/  STL [R1], R227 ;  /* 0x000000e301007387 */ /* 0x0003e80000100800 */
[----:B-1----:R-:W2:Y:S02]  /*51f0*/  LDL.LU R227, [R1+0x10c] ;  /* 0x00010c0001e37983 */ /* 0x002ea40000300800 */
[----:B--2---:R-:W-:-:S05]  /*5200*/  FADD R227, R125, R227 ;  /* 0x000000e37de37221 */ /* 0x004fca0000000000 */
[----:B------:R1:W-:Y:S04]  /*5210*/  STL [R1+0x4], R227 ;  /* 0x000004e301007387 */ /* 0x0003e80000100800 */
        /* <DEDUP_REMOVED lines=78> */
[----:B-1----:R1:W5:Y:S02]  /*5700*/  LDL.LU R227, [R1+0xa0] ;  /* 0x0000a00001e37983 */ /* 0x0023640000300800 */
.L_x_35:
[----:B------:R-:W-:-:S04]  /*5710*/  IMAD.U32 R229, RZ, RZ, UR26 ;  /* 0x0000001affe57e24 */ /* 0x000fc8000f8e00ff */
[----:B------:R2:W-:Y:S01]  /*5720*/  SYNCS.ARRIVE.TRANS64.A1T0 RZ, [R229+UR28], RZ ;  /* 0x000000ffe5ff79a7 */ /* 0x0005e2000810001c */
[----:B------:R-:W-:Y:S02]  /*5730*/  WARPGROUP.DEPBAR.LE gsb0, 0x0 ;  /* 0x00008000000079c5 */ /* 0x000fe40000010000 */
[----:B------:R-:W3:Y:S02]  /*5740*/  LDC R24, c[0x0][0x28c] ;  /* 0x0000a300ff187b82 */ /* 0x000ee40000000800 */
[----:B---3--:R-:W-:-:S13]  /*5750*/  ISETP.GE.AND P0, PT, R24, 0x1, PT ;  /* 0x000000011800780c */ /* 0x008fda0003f06270 */
[----:B--2---:R-:W-:Y:S05]  /*5760*/  @!P0 BRA `(.L_x_36) ;  /* 0x0000000000688947 */ /* 0x004fea0003800000 */
[----:B------:R-:W-:-:S06]  /*5770*/  UISETP.NE.AND UP0, UPT, UR30, 0x3, UPT ;  /* 0x000000031e00788c */ /* 0x000fcc000bf05270 */
[----:B------:R-:W-:-:S13]  /*5780*/  PLOP3.LUT P0, PT, PT, PT, UP0, 0x80, 0x0 ;  /* 0x000000000000781c */ /* 0x000fda0003f0f008 */
[----:B------:R-:W-:Y:S05]  /*5790*/  @!P0 BRA `(.L_x_37) ;  /* 0x0000000000048947 */ /* 0x000fea0003800000 */
[----:B------:R-:W-:Y:S01]  /*57a0*/  BPT.TRAP 0x1 ;  /* 0x000000040000795c */ /* 0x000fe20000300000 */
.L_x_37:
[----:B-----5:R2:W-:Y:S04]  /*57b0*/  STL [R1+0xa4], R2 ;  /* 0x0000a40201007387 */ /* 0x0205e80000100800 */
[----:B--2---:R-:W2:Y:S04]  /*57c0*/  LDL R2, [R1+0x70] ;  /* 0x0000700001027983 */ /* 0x004ea80000100800 */
[----:B------:R3:W-:Y:S04]  /*57d0*/  STL [R1+0xa0], R0 ;  /* 0x0000a00001007387 */ /* 0x0007e80000100800 */
[----:B---3--:R-:W3:Y:S01]  /*57e0*/  LDL R0, [R1+0x78] ;  /* 0x0000780001007983 */ /* 0x008ee20000100800 */
[----:B--2---:R-:W-:-:S03]  /*57f0*/  ISETP.NE.AND P0, PT, R2, RZ, PT ;  /* 0x000000ff0200720c */ /* 0x004fc60003f05270 */
[----:B------:R2:W5:Y:S10]  /*5800*/  LDL.LU R2, [R1+0xa4] ;  /* 0x0000a40001027983 */ /* 0x0005740000300800 */
[----:B------:R-:W-:-:S05]  /*5810*/  VOTEU.ANY UP0, P0 ;  /* 0x00000000003f7886 */ /* 0x000fca0000000100 */
[----:B------:R-:W-:-:S06]  /*5820*/  @UP0 UIADD3 UR6, UR19, UR5, URZ ;  /* 0x0000000513060290 */ /* 0x000fcc000fffe03f */
[----:B------:R-:W-:Y:S02]  /*5830*/  IMAD.U32 R24, RZ, RZ, UR6 ;  /* 0x00000006ff187e24 */ /* 0x000fe4000f8e00ff */
[----:B------:R-:W-:Y:S02]  /*5840*/  IMAD.U32 R27, RZ, RZ, UR6 ;  /* 0x00000006ff1b7e24 */ /* 0x000fe4000f8e00ff */
[----:B------:R-:W-:-:S05]  /*5850*/  @P0 IMAD.WIDE.U32 R24, R24, -0x33333333, RZ ;  /* 0xcccccccd18180825 */ /* 0x000fca00078e00ff */
[----:B------:R-:W-:-:S05]  /*5860*/  @P0 SHF.R.U32.HI R24, RZ, 0x2, R25 ;  /* 0x00000002ff180819 */ /* 0x000fca0000011619 */
[----:B------:R-:W-:-:S05]  /*5870*/  @P0 IMAD R24, R24, -0x5, R27 ;  /* 0xfffffffb18180824 */ /* 0x000fca00078e021b */
[----:B------:R-:W-:-:S05]  /*5880*/  @P0 LEA R24, R24, UR22, 0x3 ;  /* 0x0000001618180c11 */ /* 0x000fca000f8e18ff */
[----:B------:R-:W-:-:S05]  /*5890*/  @P0 VIADD R24, R24, 0x28 ;  /* 0x0000002818180836 */ /* 0x000fca0000000000 */
[----:B---3--:R-:W-:Y:S02]  /*58a0*/  @P0 PRMT R24, R0, 0x654, R24 ;  /* 0x0000065400180816 */ /* 0x008fe40000000018 */
[----:B------:R2:W5:Y:S01]  /*58b0*/  LDL.LU R0, [R1+0xa0] ;  /* 0x0000a00001007983 */ /* 0x0005620000300800 */
[----:B------:R-:W-:Y:S01]  /*58c0*/  UISETP.GT.U32.AND UP0, UPT, UR15, 0x1, UPT ;  /* 0x000000010f00788c */ /* 0x000fe2000bf04070 */
[----:B------:R2:W-:Y:S05]  /*58d0*/  @P0 SYNCS.ARRIVE.TRANS64.RED.A1T0 RZ, [R24+URZ], RZ ;  /* 0x000000ff18ff09a7 */ /* 0x0005ea000810043f */
[----:B------:R-:W-:-:S13]  /*58e0*/  PLOP3.LUT P0, PT, PT, PT, UP0, 0x80, 0x0 ;  /* 0x000000000000781c */ /* 0x000fda0003f0f008 */
[----:B--2---:R-:W-:Y:S05]  /*58f0*/  @P0 BRA `(.L_x_36) ;  /* 0x0000000000040947 */ /* 0x004fea0003800000 */
[----:B------:R-:W-:Y:S01]  /*5900*/  BPT.TRAP 0x1 ;  /* 0x000000040000795c */ /* 0x000fe20000300000 */
.L_x_36:
[----:B-----5:R2:W-:Y:S01]  /*5910*/  STL [R1+0xa0], R0 ;  /* 0x0000a00001007387 */ /* 0x0205e20000100800 */
[----:B------:R-:W-:Y:S01]  /*5920*/  IMAD.U32 R24, RZ, RZ, UR27 ;  /* 0x0000001bff187e24 */ /* 0x000fe2000f8e00ff */
[----:B------:R-:W-:Y:S01]  /*5930*/  UIADD3 UR5, UR29, UR5, URZ ;  /* 0x000000051d057290 */ /* 0x000fe2000fffe03f */
[----:B------:R-:W3:Y:S01]  /*5940*/  LDC R35, c[0x0][0x288] ;  /* 0x0000a200ff237b82 */ /* 0x000ee20000000800 */
[----:B--2---:R-:W2:Y:S02]  /*5950*/  LDL R0, [R1+0x8c] ;  /* 0x00008c0001007983 */ /* 0x004ea40000100800 */
[----:B------:R-:W-:Y:S01]  /*5960*/  SHF.L.U32 R24, R24, 0x1f, RZ ;  /* 0x0000001f18187819 */ /* 0x000fe200000006ff */
[----:B------:R-:W-:Y:S02]  /*5970*/  UISETP.GT.U32.AND UP0, UPT, UR5, 0x4, UPT ;  /* 0x000000040500788c */ /* 0x000fe4000bf04070 */
[----:B------:R-:W-:Y:S01]  /*5980*/  UISETP.GE.U32.AND UP1, UPT, UR29, 0x5, UPT ;  /* 0x000000051d00788c */ /* 0x000fe2000bf26070 */
[----:B------:R-:W4:Y:S01]  /*5990*/  SYNCS.PHASECHK.TRANS64.TRYWAIT P0, [UR18+0x8], R24 ;  /* 0x00000818ff0075a7 */ /* 0x000f220008000152 */
[----:B------:R-:W-:-:S02]  /*59a0*/  UISETP.LT.U32.AND UP0, UPT, UR29, 0x5, UP0 ;  /* 0x000000051d00788c */ /* 0x000fc40008701070 */
[----:B------:R-:W-:Y:S02]  /*59b0*/  UIMAD.WIDE.U32 UR6, UR5, -0x33333333, URZ ;  /* 0xcccccccd050678a5 */ /* 0x000fe4000f8e003f */
[----:B------:R-:W-:Y:S02]  /*59c0*/  USEL UR8, URZ, 0x1, !UP0 ;  /* 0x000000013f087887 */ /* 0x000fe4000c000000 */
[----:B------:R-:W-:Y:S01]  /*59d0*/  USHF.R.U32.HI UR6, URZ, 0x2, UR7 ;  /* 0x000000023f067899 */ /* 0x000fe20008011607 */
[----:B--2---:R-:W-:Y:S02]  /*59e0*/  IMAD.SHL.U32 R32, R0, 0x2, RZ ;  /* 0x0000000200207824 */ /* 0x004fe400078e00ff */
[----:B------:R2:W5:Y:S01]  /*59f0*/  LDL.LU R0, [R1+0xa0] ;  /* 0x0000a00001007983 */ /* 0x0005620000300800 */
[----:B------:R-:W-:Y:S02]  /*5a00*/  ULOP3.LUT UR4, UR4, UR8, URZ, 0x3c, !UPT ;  /* 0x0000000804047292 */ /* 0x000fe4000f8e3c3f */
[----:B------:R-:W-:Y:S01]  /*5a10*/  UIMAD UR5, UR6, -0x5, UR5 ;  /* 0xfffffffb060578a4 */ /* 0x000fe2000f8e0205 */
[----:B------:R-:W-:Y:S01]  /*5a20*/  SHF.R.S32.HI R33, RZ, 0x1f, R32 ;  /* 0x0000001fff217819 */ /* 0x000fe20000011420 */
[----:B------:R-:W-:Y:S01]  /*5a30*/  @UP1 ULOP3.LUT UR4, UR4, 0x1, UR6, 0x78, !UPT ;  /* 0x0000000104041892 */ /* 0x000fe2000f8e7806 */
[----:B---34-:R-:W-:Y:S11]  /*5a40*/  @!P0 BRA `(.L_x_38) ;  /* 0x000000a800c08947 */ /* 0x018ff60003800000 */
.L_x_325:
[----:B------:R4:W-:Y:S01]  /*5a50*/  STL [R1+0xa8], R3 ;  /* 0x0000a80301007387 */ /* 0x0009e20000100800 */
[----:B------:R-:W-:Y:S01]  /*5a60*/  ULDC.64 UR6, c[0x0][0x5d0] ;  /* 0x0001740000067ab9 */ /* 0x000fe20000000a00 */
[----:B------:R-:W-:Y:S02]  /*5a70*/  ULDC UR8, c[0x0][0x284] ;  /* 0x0000a10000087ab9 */ /* 0x000fe40000000800 */
[----:B----4-:R-:W4:Y:S04]  /*5a80*/  LDL.LU R3, [R1+0x88] ;  /* 0x0000880001037983 */ /* 0x010f280000300800 */
[----:B------:R0:W-:Y:S04]  /*5a90*/  STL [R1+0xa4], R2 ;  /* 0x0000a40201007387 */ /* 0x0001e80000100800 */
[----:B0-----:R-:W2:Y:S04]  /*5aa0*/  LDL R2, [R1+0x84] ;  /* 0x0000840001027983 */ /* 0x001ea80000100800 */
[----:B-----5:R0:W-:Y:S04]  /*5ab0*/  STL [R1+0xa0], R0 ;  /* 0x0000a00001007387 */ /* 0x0201e80000100800 */
[----:B0-----:R-:W3:Y:S01]  /*5ac0*/  LDL R0, [R1+0x74] ;  /* 0x0000740001007983 */ /* 0x001ee20000100800 */
[----:B----4-:R-:W-:-:S03]  /*5ad0*/  IMAD.SHL.U32 R37, R3, 0x100, RZ ;  /* 0x0000010003257824 */ /* 0x010fc600078e00ff */
[----:B------:R0:W5:Y:S01]  /*5ae0*/  LDL.LU R3, [R1+0xa8] ;  /* 0x0000a80001037983 */ /* 0x0001620000300800 */
[----:B--2---:R-:W-:-:S03]  /*5af0*/  IMAD.SHL.U32 R34, R2, 0x40, RZ ;  /* 0x0000004002227824 */ /* 0x004fc600078e00ff */
[----:B------:R0:W5:Y:S01]  /*5b00*/  LDL.LU R2, [R1+0xa4] ;  /* 0x0000a40001027983 */ /* 0x0001620000300800 */
[----:B---3--:R-:W-:Y:S01]  /*5b10*/  SHF.R.S32.HI R38, RZ, 0x1f, R0 ;  /* 0x0000001fff267819 */ /* 0x008fe20000011400 */
[----:B------:R-:W-:-:S04]  /*5b20*/  IMAD.WIDE.U32 R24, R0, UR6, R32 ;  /* 0x0000000600187c25 */ /* 0x000fc8000f8e0020 */
[----:B------:R-:W-:-:S04]  /*5b30*/  IMAD R26, R38, UR6, RZ ;  /* 0x00000006261a7c24 */ /* 0x000fc8000f8e02ff */
[----:B------:R-:W-:Y:S02]  /*5b40*/  IMAD R27, R0, UR7, R26 ;  /* 0x00000007001b7c24 */ /* 0x000fe4000f8e021a */
[----:B------:R0:W5:Y:S01]  /*5b50*/  LDL.LU R0, [R1+0xa0] ;  /* 0x0000a00001007983 */ /* 0x0001620000300800 */
[----:B------:R-:W-:-:S04]  /*5b60*/  ISETP.GE.AND P0, PT, R34, UR8, PT ;  /* 0x0000000822007c0c */ /* 0x000fc8000bf06270 */
[C---:B------:R-:W-:Y:S02]  /*5b70*/  ISETP.GE.OR P0, PT, R37.reuse, R35, P0 ;  /* 0x000000232500720c */ /* 0x040fe40000706670 */
[----:B------:R-:W-:Y:S02]  /*5b80*/  SHF.R.S32.HI R36, RZ, 0x1f, R37 ;  /* 0x0000001fff247819 */ /* 0x000fe40000011425 */
[----:B------:R-:W-:-:S04]  /*5b90*/  IADD3 R24, P1, R37, R24, RZ ;  /* 0x0000001825187210 */ /* 0x000fc80007f3e0ff */
[----:B------:R-:W-:-:S05]  /*5ba0*/  IADD3.X R25, R36, R25, R27, P1, !PT ;  /* 0x0000001924197210 */ /* 0x000fca0000ffe41b */
[----:B0-----:R-:W-:Y:S05]  /*5bb0*/  @P0 BRA `(.L_x_39) ;  /* 0x0000008c00d40947 */ /* 0x001fea0003800000 */
[----:B------:R0:W-:Y:S01]  /*5bc0*/  STL.64 [R1+0xb0], R4 ;  /* 0x0000b00401007387 */ /* 0x0001e20000100a00 */
[----:B------:R-:W2:Y:S01]  /*5bd0*/  LDC.64 R28, c[0x0][0x5c8] ;  /* 0x00017200ff1c7b82 */ /* 0x000ea20000000a00 */
[----:B------:R-:W-:Y:S02]  /*5be0*/  ULDC.64 UR6, c[0x0][0x5c0] ;  /* 0x0001700000067ab9 */ /* 0x000fe40000000a00 */
[----:B0-----:R-:W3:Y:S04]  /*5bf0*/  LDL.64 R4, [R1+0x90] ;  /* 0x0000900001047983 */ /* 0x001ee80000100a00 */
[----:B-----5:R0:W-:Y:S04]  /*5c00*/  STL [R1+0xa8], R3 ;  /* 0x0000a80301007387 */ /* 0x0201e80000100800 */
[----:B0-----:R-:W3:Y:S04]  /*5c10*/  LDL.LU R3, [R1+0x84] ;  /* 0x0000840001037983 */ /* 0x001ee80000300800 */
[----:B------:R0:W-:Y:S04]  /*5c20*/  STL [R1+0xa4], R2 ;  /* 0x0000a40201007387 */ /* 0x0001e80000100800 */
[----:B0-----:R-:W4:Y:S04]  /*5c30*/  LDL R2, [R1+0x8c] ;  /* 0x00008c0001027983 */ /* 0x001f280000100800 */
[----:B------:R0:W-:Y:S04]  /*5c40*/  STL [R1+0xa0], R0 ;  /* 0x0000a00001007387 */ /* 0x0001e80000100800 */
[----:B0-----:R-:W4:Y:S01]  /*5c50*/  LDL R0, [R1+0x98] ;  /* 0x0000980001007983 */ /* 0x001f220000100800 */
[----:B---3--:R-:W-:-:S03]  /*5c60*/  IMAD.WIDE R30, R3, 0x40, R4 ;  /* 0x00000040031e7825 */ /* 0x008fc600078e0204 */
[----:B------:R0:W5:Y:S01]  /*5c70*/  LDL.LU.64 R4, [R1+0xb0] ;  /* 0x0000b00001047983 */ /* 0x0001620000300a00 */
[-C--:B--2---:R-:W-:Y:S02]  /*5c80*/  IMAD R26, R31, R28.reuse, RZ ;  /* 0x0000001c1f1a7224 */ /* 0x084fe400078e02ff */
[C---:B------:R-:W-:Y:S01]  /*5c90*/  IMAD.WIDE.U32 R24, R30.reuse, R28, R24 ;  /* 0x0000001c1e187225 */ /* 0x040fe200078e0018 */
[----:B------:R0:W5:Y:S03]  /*5ca0*/  LDL.LU R3, [R1+0xa8] ;  /* 0x0000a80001037983 */ /* 0x0001660000300800 */
[----:B------:R-:W-:Y:S01]  /*5cb0*/  IMAD R27, R30, R29, R26 ;  /* 0x0000001d1e1b7224 */ /* 0x000fe200078e021a */
[----:B------:R-:W-:Y:S02]  /*5cc0*/  LEA R26, P0, R28, R24, 0x3 ;  /* 0x000000181c1a7211 */ /* 0x000fe400078018ff */
[----:B------:R-:W-:Y:S01]  /*5cd0*/  IADD3 R24, P1, R24, UR6, RZ ;  /* 0x0000000618187c10 */ /* 0x000fe2000ff3e0ff */
[----:B------:R-:W-:Y:S01]  /*5ce0*/  IMAD.IADD R27, R25, 0x1, R27 ;  /* 0x00000001191b7824 */ /* 0x000fe200078e021b */
[----:B------:R-:W-:-:S04]  /*5cf0*/  IADD3 R26, P3, R26, UR6, RZ ;  /* 0x000000061a1a7c10 */ /* 0x000fc8000ff7e0ff */
[----:B------:R-:W-:Y:S01]  /*5d00*/  LEA.HI.X R29, R28, R27, R29, 0x3, P0 ;  /* 0x0000001b1c1d7211 */ /* 0x000fe200000f1c1d */
[----:B----4-:R-:W-:Y:S01]  /*5d10*/  IMAD R28, R2, -0x2, R35 ;  /* 0xfffffffe021c7824 */ /* 0x010fe200078e0223 */
[----:B------:R-:W-:Y:S01]  /*5d20*/  FSETP.NEU.AND P0, PT, RZ, UR31, PT ;  /* 0x0000001fff007c0b */ /* 0x000fe2000bf0d000 */
[----:B------:R0:W5:Y:S01]  /*5d30*/  LDL.LU R2, [R1+0xa4] ;  /* 0x0000a40001027983 */ /* 0x0001620000300800 */
[----:B------:R-:W-:Y:S01]  /*5d40*/  IADD3.X R25, R27, UR7, RZ, P1, !PT ;  /* 0x000000071b197c10 */ /* 0x000fe20008ffe4ff */
[----:B------:R-:W-:Y:S01]  /*5d50*/  BSSY B0, `(.L_x_39) ;  /* 0x00008db000007945 */ /* 0x000fe20003800000 */
[----:B------:R-:W-:Y:S01]  /*5d60*/  IADD3.X R27, R29, UR7, RZ, P3, !PT ;  /* 0x000000071d1b7c10 */ /* 0x000fe20009ffe4ff */
[----:B------:R-:W-:Y:S02]  /*5d70*/  IMAD.IADD R39, R0, 0x1, -R34 ;  /* 0x0000000100277824 */ /* 0x000fe400078e0a22 */
[----:B------:R0:W5:Y:S01]  /*5d80*/  LDL.LU R0, [R1+0xa0] ;  /* 0x0000a00001007983 */ /* 0x0001620000300800 */
[----:B------:R-:W-:-:S05]  /*5d90*/  IMAD.IADD R34, R28, 0x1, -R37 ;  /* 0x000000011c227824 */ /* 0x000fca00078e0a25 */
[----:B------:R-:W-:Y:S05]  /*5da0*/  @!P0 BRA `(.L_x_40) ;  /* 0x0000006800dc8947 */ /* 0x000fea0003800000 */
[----:B-----5:R2:W-:Y:S01]  /*5db0*/  STL [R1+0xa0], R0 ;  /* 0x0000a00001007387 */ /* 0x0205e20000100800 */
[----:B------:R-:W-:Y:S01]  /*5dc0*/  ULDC.64 UR6, c[0x0][0x5b8] ;  /* 0x00016e0000067ab9 */ /* 0x000fe20000000a00 */
[----:B------:R-:W-:Y:S02]  /*5dd0*/  ULDC.64 UR8, c[0x0][0x5a8] ;  /* 0x00016a0000087ab9 */ /* 0x000fe40000000a00 */
[----:B--2---:R-:W2:Y:S01]  /*5de0*/  LDL.LU R0, [R1+0x74] ;  /* 0x0000740001007983 */ /* 0x004ea20000300800 */
[----:B------:R-:W-:Y:S01]  /*5df0*/  IMAD R28, R38, UR6, RZ ;  /* 0x00000006261c7c24 */ /* 0x000fe2000f8e02ff */
[----:B------:R-:W-:Y:S01]  /*5e00*/  BSSY B1, `(.L_x_41) ;  /* 0x0000011000017945 */ /* 0x000fe20003800000 */
[----:B--2---:R-:W-:-:S04]  /*5e10*/  IMAD.WIDE.U32 R32, R0, UR6, R32 ;  /* 0x0000000600207c25 */ /* 0x004fc8000f8e0020 */
[----:B------:R-:W-:Y:S01]  /*5e20*/  IMAD R29, R0, UR7, R28 ;  /* 0x00000007001d7c24 */ /* 0x000fe2000f8e021c */
[----:B------:R-:W-:Y:S01]  /*5e30*/  IADD3 R32, P0, R37, R32, RZ ;  /* 0x0000002025207210 */ /* 0x000fe20007f1e0ff */
[----:B------:R2:W5:Y:S01]  /*5e40*/  LDL.LU R0, [R1+0xa0] ;  /* 0x0000a00001007983 */ /* 0x0005620000300800 */
[----:B------:R-:W-:Y:S02]  /*5e50*/  ULDC.64 UR6, c[0x0][0x5b0] ;  /* 0x00016c0000067ab9 */ /* 0x000fe40000000a00 */
[----:B------:R-:W-:Y:S01]  /*5e60*/  IADD3.X R33, R36, R33, R29, P0, !PT ;  /* 0x0000002124217210 */ /* 0x000fe200007fe41d */
[----:B------:R-:W-:Y:S01]  /*5e70*/  IMAD R35, R31, UR6, RZ ;  /* 0x000000061f237c24 */ /* 0x000fe2000f8e02ff */
[----:B------:R-:W-:Y:S01]  /*5e80*/  ISETP.GE.AND P0, PT, R39, 0x1, PT ;  /* 0x000000012700780c */ /* 0x000fe20003f06270 */
[----:B------:R-:W-:-:S03]  /*5e90*/  IMAD.WIDE.U32 R28, R30, UR6, R32 ;  /* 0x000000061e1c7c25 */ /* 0x000fc6000f8e0020 */
[----:B------:R-:W-:Y:S01]  /*5ea0*/  ISETP.LT.OR P4, PT, R34, 0x1, !P0 ;  /* 0x000000012200780c */ /* 0x000fe20004781670 */
[----:B------:R-:W-:Y:S01]  /*5eb0*/  IMAD R35, R30, UR7, R35 ;  /* 0x000000071e237c24 */ /* 0x000fe2000f8e0223 */
[----:B------:R-:W-:-:S04]  /*5ec0*/  IADD3 R28, P1, R28, UR8, RZ ;  /* 0x000000081c1c7c10 */ /* 0x000fc8000ff3e0ff */
[--C-:B------:R-:W-:Y:S02]  /*5ed0*/  IADD3.X R29, R29, UR9, R35.reuse, P1, !PT ;  /* 0x000000091d1d7c10 */ /* 0x100fe40008ffe423 */
[----:B------:R-:W-:-:S05]  /*5ee0*/  PRMT R35, RZ, 0x7610, R35 ;  /* 0x00007610ff237816 */ /* 0x000fca0000000023 */
[----:B--2---:R-:W-:Y:S05]  /*5ef0*/  @P4 BRA `(.L_x_42) ;  /* 0x0000000000044947 */ /* 0x004fea0003800000 */
[----:B------:R2:W5:Y:S02]  /*5f00*/  LDG.E.U8 R35, desc[UR20][R28.64] ;  /* 0x000000141c237981 */ /* 0x000564000c1e1100 */
.L_x_42:
[----:B------:R-:W-:Y:S05]  /*5f10*/  BSYNC B1 ;  /* 0x0000000000017941 */ /* 0x000fea0003800000 */
.L_x_41:
[----:B-----5:R-:W-:Y:S01]  /*5f20*/  LOP3.LUT R35, R35, 0xff, RZ, 0xc0, !PT ;  /* 0x000000ff23237812 */ /* 0x020fe200078ec0ff */
[----:B------:R-:W-:Y:S01]  /*5f30*/  BSSY B1, `(.L_x_43) ;  /* 0x000000b000017945 */ /* 0x000fe20003800000 */
[----:B------:R-:W-:Y:S02]  /*5f40*/  ISETP.LT.OR P3, PT, R34, 0x2, !P0 ;  /* 0x000000022200780c */ /* 0x000fe40004761670 */
[----:B------:R-:W-:-:S05]  /*5f50*/  F2FP.F16.E5M2.UNPACK_B R35, R35 ;  /* 0x00000023ff23723e */ /* 0x000fca00020004ff */
[----:B------:R-:W-:-:S05]  /*5f60*/  HADD2.F32 R35, -RZ, R35.H0_H0 ;  /* 0x20000023ff237230 */ /* 0x000fca0000004100 */
[----:B------:R-:W-:-:S04]  /*5f70*/  FMUL R35, R35, UR31 ;  /* 0x0000001f23237c20 */ /* 0x000fc80008400000 */
[----:B------:R-:W-:-:S05]  /*5f80*/  FFMA R35, R228, UR32, R35 ;  /* 0x00000020e4237c23 */ /* 0x000fca0008000023 */
[----:B------:R-:W-:Y:S02]  /*5f90*/  F2FP.SATFINITE.E5M2.F32.PACK_AB_MERGE_C R37, RZ, R35, RZ ;  /* 0x00000023ff25723e */ /* 0x000fe400048060ff */
[----:B------:R-:W-:-:S03]  /*5fa0*/  PRMT R35, RZ, 0x7610, R35 ;  /* 0x00007610ff237816 */ /* 0x000fc60000000023 */
[----:B------:R3:W-:Y:S01]  /*5fb0*/  @!P4 STG.E.U8 desc[UR20][R24.64], R37 ;  /* 0x000000251800c986 */ /* 0x0007e2000c101114 */
[----:B------:R-:W-:Y:S05]  /*5fc0*/  @P3 BRA `(.L_x_44) ;  /* 0x0000000000043947 */ /* 0x000fea0003800000 */
[----:B------:R4:W5:Y:S02]  /*5fd0*/  LDG.E.U8 R35, desc[UR20][R28.64+0x1] ;  /* 0x000001141c237981 */ /* 0x000964000c1e1100 */
.L_x_44:
[----:B------:R-:W-:Y:S05]  /*5fe0*/  BSYNC B1 ;  /* 0x0000000000017941 */ /* 0x000fea0003800000 */
.L_x_43:
[----:B-----5:R-:W-:Y:S01]  /*5ff0*/  LOP3.LUT R35, R35, 0xff, RZ, 0xc0, !PT ;  /* 0x000000ff23237812 */ /* 0x020fe200078ec0ff */
[----:B------:R-:W-:Y:S01]  /*6000*/  BSSY B1, `(.L_x_45) ;  /* 0x0000013000017945 */ /* 0x000fe20003800000 */
[----:B---3--:R-:W-:Y:S02]  /*6010*/  IADD3 R37, P1, R30, 0x8, RZ ;  /* 0x000000081e257810 */ /* 0x008fe40007f3e0ff */
[----:B------:R-:W-:-:S03]  /*6020*/  F2FP.F16.E5M2.UNPACK_B R35, R35 ;  /* 0x00000023ff23723e */ /* 0x000fc600020004ff */
[----:B------:R-:W-:Y:S01]  /*6030*/  IMAD.X R31, RZ, RZ, R31, P1 ;  /* 0x000000ffff1f7224 */ /* 0x000fe200008e061f */
[----:B------:R-:W-:Y:S01]  /*6040*/  ISETP.GE.AND P1, PT, R39, 0x9, PT ;  /* 0x000000092700780c */ /* 0x000fe20003f26270 */
[----:B------:R-:W-:Y:S02]  /*6050*/  HADD2.F32 R35, -RZ, R35.H0_H0 ;  /* 0x20000023ff237230 */ /* 0x000fe40000004100 */
[----:B------:R-:W-:Y:S01]  /*6060*/  IMAD R36, R31, UR6, RZ ;  /* 0x000000061f247c24 */ /* 0x000fe2000f8e02ff */
[----:B------:R-:W-:Y:S01]  /*6070*/  ISETP.LT.OR P5, PT, R34, 0x1, !P1 ;  /* 0x000000012200780c */ /* 0x000fe20004fa1670 */
[----:B------:R-:W-:-:S04]  /*6080*/  IMAD.WIDE.U32 R32, R37, UR6, R32 ;  /* 0x0000000625207c25 */ /* 0x000fc8000f8e0020 */
[----:B------:R-:W-:Y:S01]  /*6090*/  FMUL R30, R35, UR31 ;  /* 0x0000001f231e7c20 */ /* 0x000fe20008400000 */
[----:B------:R-:W-:-:S03]  /*60a0*/  IMAD R37, R37, UR7, R36 ;  /* 0x0000000725257c24 */ /* 0x000fc6000f8e0224 */
[----:B------:R-:W-:Y:S01]  /*60b0*/  FFMA R227, R227, UR32, R30 ;  /* 0x00000020e3e37c23 */ /* 0x000fe2000800001e */
[----:B------:R-:W-:Y:S02]  /*60c0*/  IADD3 R30, P4, R32, UR8, RZ ;  /* 0x00000008201e7c10 */ /* 0x000fe4000ff9e0ff */
[----:B------:R-:W-:Y:S02]  /*60d0*/  PRMT R32, RZ, 0x7610, R32 ;  /* 0x00007610ff207816 */ /* 0x000fe40000000020 */
[----:B------:R-:W-:Y:S02]  /*60e0*/  F2FP.SATFINITE.E5M2.F32.PACK_AB_MERGE_C R227, RZ, R227, RZ ;  /* 0x000000e3ffe3723e */ /* 0x000fe400048060ff */
[----:B------:R-:W-:-:S03]  /*60f0*/  IADD3.X R31, R33, UR9, R37, P4, !PT ;  /* 0x00000009211f7c10 */ /* 0x000fc6000a7fe425 */
[----:B------:R3:W-:Y:S01]  /*6100*/  @!P3 STG.E.U8 desc[UR20][R24.64+0x1], R227 ;  /* 0x000001e31800b986 */ /* 0x0007e2000c101114 */
[----:B------:R-:W-:Y:S05]  /*6110*/  @P5 BRA `(.L_x_46) ;  /* 0x0000000000045947 */ /* 0x000fea0003800000 */
[----:B------:R0:W5:Y:S02]  /*6120*/  LDG.E.U8 R32, desc[UR20][R30.64] ;  /* 0x000000141e207981 */ /* 0x000164000c1e1100 */
.L_x_46:
[----:B------:R-:W-:Y:S05]  /*6130*/  BSYNC B1 ;  /* 0x0000000000017941 */ /* 0x000fea0003800000 */
.L_x_45:
[----:B-----5:R-:W-:Y:S01]  /*6140*/  LOP3.LUT R32, R32, 0xff, RZ, 0xc0, !PT ;  /* 0x000000ff20207812 */ /* 0x020fe200078ec0ff */
[----:B------:R-:W-:Y:S01]  /*6150*/  BSSY B1, `(.L_x_47) ;  /* 0x000000b000017945 */ /* 0x000fe20003800000 */
[----:B------:R-:W-:Y:S02]  /*6160*/  ISETP.LT.OR P3, PT, R34, 0x2, !P1 ;  /* 0x000000022200780c */ /* 0x000fe40004f61670 */
[----:B------:R-:W-:-:S05]  /*6170*/  F2FP.F16.E5M2.UNPACK_B R32, R32 ;  /* 0x00000020ff20723e */ /* 0x000fca00020004ff */
[----:B------:R-:W-:-:S05]  /*6180*/  HADD2.F32 R32, -RZ, R32.H0_H0 ;  /* 0x20000020ff207230 */ /* 0x000fca0000004100 */
[----:B------:R-:W-:Y:S01]  /*6190*/  FMUL R33, R32, UR31 ;  /* 0x0000001f20217c20 */ /* 0x000fe20008400000 */
[----:B------:R-:W-:-:S03]  /*61a0*/  PRMT R32, RZ, 0x7610, R32 ;  /* 0x00007610ff207816 */ /* 0x000fc60000000020 */
[----:B------:R-:W-:-:S05]  /*61b0*/  FFMA R33, R226, UR32, R33 ;  /* 0x00000020e2217c23 */ /* 0x000fca0008000021 */
[----:B------:R-:W-:-:S05]  /*61c0*/  F2FP.SATFINITE.E5M2.F32.PACK_AB_MERGE_C R33, RZ, R33, RZ ;  /* 0x00000021ff21723e */ /* 0x000fca00048060ff */
[----:B------:R0:W-:Y:S01]  /*61d0*/  @!P5 STG.E.U8 desc[UR20][R26.64], R33 ;  /* 0x000000211a00d986 */ /* 0x0001e2000c101114 */
[----:B------:R-:W-:Y:S05]  /*61e0*/  @P3 BRA `(.L_x_48) ;  /* 0x0000000000043947 */ /* 0x000fea0003800000 */
[----:B------:R0:W5:Y:S02]  /*61f0*/  LDG.E.U8 R32, desc[UR20][R30.64+0x1] ;  /* 0x000001141e207981 */ /* 0x000164000c1e1100 */
.L_x_48:
[----:B------:R-:W-:Y:S05]  /*6200*/  BSYNC B1 ;  /* 0x0000000000017941 */ /* 0x000fea0003800000 */
.L_x_47:
[----:B-----5:R-:W-:Y:S01]  /*6210*/  LOP3.LUT R32, R32, 0xff, RZ, 0xc0, !PT ;  /* 0x000000ff20207812 */ /* 0x020fe200078ec0ff */
[----:B------:R-:W-:Y:S01]  /*6220*/  BSSY B1, `(.L_x_49) ;  /* 0x000000b000017945 */ /* 0x000fe20003800000 */
[----:B------:R-:W-:Y:S02]  /*6230*/  ISETP.LT.OR P4, PT, R34, 0x9, !P0 ;  /* 0x000000092200780c */ /* 0x000fe40004781670 */
[----:B------:R-:W-:-:S05]  /*6240*/  F2FP.F16.E5M2.UNPACK_B R32, R32 ;  /* 0x00000020ff20723e */ /* 0x000fca00020004ff */
[----:B------:R-:W-:-:S05]  /*6250*/  HADD2.F32 R32, -RZ, R32.H0_H0 ;  /* 0x20000020ff207230 */ /* 0x000fca0000004100 */
[----:B------:R-:W-:-:S04]  /*6260*/  FMUL R32, R32, UR31 ;  /* 0x0000001f20207c20 */ /* 0x000fc80008400000 */
[----:B------:R-:W-:-:S05]  /*6270*/  FFMA R32, R225, UR32, R32 ;  /* 0x00000020e1207c23 */ /* 0x000fca0008000020 */
[----:B0-----:R-:W-:Y:S02]  /*6280*/  F2FP.SATFINITE.E5M2.F32.PACK_AB_MERGE_C R33, RZ, R32, RZ ;  /* 0x00000020ff21723e */ /* 0x001fe400048060ff */
[----:B------:R-:W-:-:S03]  /*6290*/  PRMT R32, RZ, 0x7610, R32 ;  /* 0x00007610ff207816 */ /* 0x000fc60000000020 */
[----:B------:R0:W-:Y:S01]  /*62a0*/  @!P3 STG.E.U8 desc[UR20][R26.64+0x1], R33 ;  /* 0x000001211a00b986 */ /* 0x0001e2000c101114 */
[----:B------:R-:W-:Y:S05]  /*62b0*/  @P4 BRA `(.L_x_50) ;  /* 0x0000000000044947 */ /* 0x000fea0003800000 */
[----:B------:R0:W5:Y:S02]  /*62c0*/  LDG.E.U8 R32, desc[UR20][R28.64+0x8] ;  /* 0x000008141c207981 */ /* 0x000164000c1e1100 */
.L_x_50:
[----:B------:R-:W-:Y:S05]  /*62d0*/  BSYNC B1 ;  /* 0x0000000000017941 */ /* 0x000fea0003800000 */
.L_x_49:
[----:B-----5:R-:W-:Y:S01]  /*62e0*/  LOP3.LUT R32, R32, 0xff, RZ, 0xc0, !PT ;  /* 0x000000ff20207812 */ /* 0x020fe200078ec0ff */
[----:B------:R-:W-:Y:S01]  /*62f0*/  BSSY B1, `(.L_x_51) ;  /* 0x000000b000017945 */ /* 0x000fe20003800000 */
[----:B------:R-:W-:Y:S02]  /*6300*/  ISETP.LT.OR P3, PT, R34, 0xa, !P0 ;  /* 0x0000000a2200780c */ /* 0x000fe40004761670 */
[----:B------:R-:W-:-:S05]  /*6310*/  F2FP.F16.E5M2.UNPACK_B R32, R32 ;  /* 0x00000020ff20723e */ /* 0x000fca00020004ff */
[----:B------:R-:W-:-:S05]  /*6320*/  HADD2.F32 R32, -RZ, R32.H0_H0 ;  /* 0x20000020ff207230 */ /* 0x000fca0000004100 */
[----:B0-----:R-:W-:Y:S01]  /*6330*/  FMUL R33, R32, UR31 ;  /* 0x0000001f20217c20 */ /* 0x001fe20008400000 */
[----:B------:R-:W-:-:S03]  /*6340*/  PRMT R32, RZ, 0x7610, R32 ;  /* 0x00007610ff207816 */ /* 0x000fc60000000020 */
[----:B------:R-:W-:-:S05]  /*6350*/  FFMA R33, R224, UR32, R33 ;  /* 0x00000020e0217c23 */ /* 0x000fca0008000021 */
[----:B------:R-:W-:-:S05]  /*6360*/  F2FP.SATFINITE.E5M2.F32.PACK_AB_MERGE_C R33, RZ, R33, RZ ;  /* 0x00000021ff21723e */ /* 0x000fca00048060ff */
[----:B------:R0:W-:Y:S01]  /*6370*/  @!P4 STG.E.U8 desc[UR20][R24.64+0x8], R33 ;  /* 0x000008211800c986 */ /* 0x0001e2000c101114 */
[----:B------:R-:W-:Y:S05]  /*6380*/  @P3 BRA `(.L_x_52) ;  /* 0x0000000000043947 */ /* 0x000fea0003800000 */
[----:B------:R0:W5:Y:S02]  /*6390*/  LDG.E.U8 R32, desc[UR20][R28.64+0x9] ;  /* 0x000009141c207981 */ /* 0x000164000c1e1100 */
.L_x_52:
[----:B------:R-:W-:Y:S05]  /*63a0*/  BSYNC B1 ;  /* 0x0000000000017941 */ /* 0x000fea0003800000 */
.L_x_51:
        /* <DEDUP_REMOVED lines=12> */
.L_x_54:
[----:B------:R-:W-:Y:S05]  /*6470*/  BSYNC B1 ;  /* 0x0000000000017941 */ /* 0x000fea0003800000 */
.L_x_53:
        /* <DEDUP_REMOVED lines=12> */
.L_x_56:
[----:B------:R-:W-:Y:S05]  /*6540*/  BSYNC B1 ;  /* 0x0000000000017941 */ /* 0x000fea0003800000 */
.L_x_55:
        /* <DEDUP_REMOVED lines=12> */
.L_x_58:
[----:B------:R-:W-:Y:S05]  /*6610*/  BSYNC B1 ;  /* 0x0000000000017941 */ /* 0x000fea0003800000 */
.L_x_57:
        /* <DEDUP_REMOVED lines=12> */
.L_x_60:
[----:B------:R-:W-:Y:S05]  /*66e0*/  BSYNC B1 ;  /* 0x0000000000017941 */ /* 0x000fea0003800000 */
.L_x_59:
        /* <DEDUP_REMOVED lines=12> */
.L_x_62:
[----:B------:R-:W-:Y:S05]  /*67b0*/  BSYNC B1 ;  /* 0x0000000000017941 */ /* 0x000fea0003800000 */
.L_x_61:
        /* <DEDUP_REMOVED lines=12> */
.L_x_64:
[----:B------:R-:W-:Y:S05]  /*6880*/  BSYNC B1 ;  /* 0x0000000000017941 */ /* 0x000fea0003800000 */
.L_x_63:
        /* <DEDUP_REMOVED lines=12> */
.L_x_66:
[----:B------:R-:W-:Y:S05]  /*6950*/  BSYNC B1 ;  /* 0x0000000000017941 */ /* 0x000fea0003800000 */
.L_x_65:
        /* <DEDUP_REMOVED lines=12> */
.L_x_68:
[----:B------:R-:W-:Y:S05]  /*6a20*/  BSYNC B1 ;  /* 0x0000000000017941 */ /* 0x000fea0003800000 */
.L_x_67:
        /* <DEDUP_REMOVED lines=12> */
.L_x_70:
[----:B------:R-:W-:Y:S05]  /*6af0*/  BSYNC B1 ;  /* 0x0000000000017941 */ /* 0x000fea0003800000 */
.L_x_69:
        /* <DEDUP_REMOVED lines=12> */
.L_x_72:
[----:B------:R-:W-:Y:S05]  /*6bc0*/  BSYNC B1 ;  /* 0x0000000000017941 */ /* 0x000fea0003800000 */
.L_x_71:
        /* <DEDUP_REMOVED lines=12> */
.L_x_74:
[----:B------:R-:W-:Y:S05]  /*6c90*/  BSYNC B1 ;  /* 0x0000000000017941 */ /* 0x000fea0003800000 */
.L_x_73:
        /* <DEDUP_REMOVED lines=12> */
.L_x_76:
[----:B------:R-:W-:Y:S05]  /*6d60*/  BSYNC B1 ;  /* 0x0000000000017941 */ /* 0x000fea0003800000 */
.L_x_75:
        /* <DEDUP_REMOVED lines=12> */
.L_x_78:
[----:B------:R-:W-:Y:S05]  /*6e30*/  BSYNC B1 ;  /* 0x0000000000017941 */ /* 0x000fea0003800000 */
.L_x_77:
        /* <DEDUP_REMOVED lines=12> */
.L_x_80:
[----:B------:R-:W-:Y:S05]  /*6f00*/  BSYNC B1 ;  /* 0x0000000000017941 */ /* 0x000fea0003800000 */
.L_x_79:
        /* <DEDUP_REMOVED lines=12> */
.L_x_82:
[----:B------:R-:W-:Y:S05]  /*6fd0*/  BSYNC B1 ;  /* 0x0000000000017941 */ /* 0x000fea0003800000 */
.L_x_81:
        /* <DEDUP_REMOVED lines=12> */
.L_x_84:
[----:B------:R-:W-:Y:S05]  /*70a0*/  BSYNC B1 ;  /* 0x0000000000017941 */ /* 0x000fea0003800000 */
.L_x_83:
        /* <DEDUP_REMOVED lines=12> */
.L_x_86:
[----:B------:R-:W-:Y:S05]  /*7170*/  BSYNC B1 ;  /* 0x0000000000017941 */ /* 0x000fea0003800000 */
.L_x_85:
        /* <DEDUP_REMOVED lines=12> */
.L_x_88:
[----:B------:R-:W-:Y:S05]  /*7240*/  BSYNC B1 ;  /* 0x0000000000017941 */ /* 0x000fea0003800000 */
.L_x_87:
        /* <DEDUP_REMOVED lines=12> */
.L_x_90:
[----:B------:R-:W-:Y:S05]  /*7310*/  BSYNC B1 ;  /* 0x0000000000017941 */ /* 0x000fea0003800000 */
.L_x_89:
        /* <DEDUP_REMOVED lines=12> */
.L_x_92:
[----:B------:R-:W-:Y:S05]  /*73e0*/  BSYNC B1 ;  /* 0x0000000000017941 */ /* 0x000fea0003800000 */
.L_x_91:
        /* <DEDUP_REMOVED lines=12> */
.L_x_94:
[----:B------:R-:W-:Y:S05]  /*74b0*/  BSYNC B1 ;  /* 0x0000000000017941 */ /* 0x000fea0003800000 */
.L_x_93:
        /* <DEDUP_REMOVED lines=12> */
.L_x_96:
[----:B------:R-:W-:Y:S05]  /*7580*/  BSYNC B1 ;  /* 0x0000000000017941 */ /* 0x000fea0003800000 */
.L_x_95:
        /* <DEDUP_REMOVED lines=12> */
.L_x_98:
[----:B------:R-:W-:Y:S05]  /*7650*/  BSYNC B1 ;  /* 0x0000000000017941 */ /* 0x000fea0003800000 */
.L_x_97:
        /* <DEDUP_REMOVED lines=12> */
.L_x_100:
[----:B------:R-:W-:Y:S05]  /*7720*/  BSYNC B1 ;  /* 0x0000000000017941 */ /* 0x000fea0003800000 */
.L_x_99:
        /* <DEDUP_REMOVED lines=12> */
.L_x_102:
[----:B------:R-:W-:Y:S05]  /*77f0*/  BSYNC B1 ;  /* 0x0000000000017941 */ /* 0x000fea0003800000 */
.L_x_101:
        /* <DEDUP_REMOVED lines=12> */
.L_x_104:
[----:B------:R-:W-:Y:S05]  /*78c0*/  BSYNC B1 ;  /* 0x0000000000017941 */ /* 0x000fea0003800000 */
.L_x_103:
        /* <DEDUP_REMOVED lines=12> */
.L_x_106:
[----:B------:R-:W-:Y:S05]  /*7990*/  BSYNC B1 ;  /* 0x0000000000017941 */ /* 0x000fea0003800000 */
.L_x_105:
        /* <DEDUP_REMOVED lines=12> */
.L_x_108:
[----:B------:R-:W-:Y:S05]  /*7a60*/  BSYNC B1 ;  /* 0x0000000000017941 */ /* 0x000fea0003800000 */
.L_x_107:
        /* <DEDUP_REMOVED lines=12> */
.L_x_110:
[----:B------:R-:W-:Y:S05]  /*7b30*/  BSYNC B1 ;  /* 0x0000000000017941 */ /* 0x000fea0003800000 */
.L_x_109:
        /* <DEDUP_REMOVED lines=12> */
.L_x_112:
[----:B------:R-:W-:Y:S05]  /*7c00*/  BSYNC B1 ;  /* 0x0000000000017941 */ /* 0x000fea0003800000 */
.L_x_111:
        /* <DEDUP_REMOVED lines=12> */
.L_x_114:
[----:B------:R-:W-:Y:S05]  /*7cd0*/  BSYNC B1 ;  /* 0x0000000000017941 */ /* 0x000fea0003800000 */
.L_x_113:
        /* <DEDUP_REMOVED lines=12> */
.L_x_116:
[----:B------:R-:W-:Y:S05]  /*7da0*/  BSYNC B1 ;  /* 0x0000000000017941 */ /* 0x000fea0003800000 */
.L_x_115:
        /* <DEDUP_REMOVED lines=12> */
.L_x_118:
[----:B------:R-:W-:Y:S05]  /*7e70*/  BSYNC B1 ;  /* 0x0000000000017941 */ /* 0x000fea0003800000 */
.L_x_117:
        /* <DEDUP_REMOVED lines=12> */
.L_x_120:
[----:B------:R-:W-:Y:S05]  /*7f40*/  BSYNC B1 ;  /* 0x0000000000017941 */ /* 0x000fea0003800000 */
.L_x_119:
        /* <DEDUP_REMOVED lines=12> */
.L_x_122:
[----:B------:R-:W-:Y:S05]  /*8010*/  BSYNC B1 ;  /* 0x0000000000017941 */ /* 0x000fea0003800000 */
.L_x_121:
        /* <DEDUP_REMOVED lines=12> */
.L_x_124:
[----:B------:R-:W-:Y:S05]  /*80e0*/  BSYNC B1 ;  /* 0x0000000000017941 */ /* 0x000fea0003800000 */
.L_x_123:
        /* <DEDUP_REMOVED lines=12> */
.L_x_126:
[----:B------:R-:W-:Y:S05]  /*81b0*/  BSYNC B1 ;  /* 0x0000000000017941 */ /* 0x000fea0003800000 */
.L_x_125:
        /* <DEDUP_REMOVED lines=12> */
.L_x_128:
[----:B------:R-:W-:Y:S05]  /*8280*/  BSYNC B1 ;  /* 0x0000000000017941 */ /* 0x000fea0003800000 */
.L_x_127:
        /* <DEDUP_REMOVED lines=12> */
.L_x_130:
[----:B------:R-:W-:Y:S05]  /*8350*/  BSYNC B1 ;  /* 0x0000000000017941 */ /* 0x000fea0003800000 */
.L_x_129:
        /* <DEDUP_REMOVED lines=12> */
.L_x_132:
[----:B------:R-:W-:Y:S05]  /*8420*/  BSYNC B1 ;  /* 0x0000000000017941 */ /* 0x000fea0003800000 */
.L_x_131:
        /* <DEDUP_REMOVED lines=12> */
.L_x_134:
[----:B------:R-:W-:Y:S05]  /*84f0*/  BSYNC B1 ;  /* 0x0000000000017941 */ /* 0x000fea0003800000 */
.L_x_133:
        /* <DEDUP_REMOVED lines=12> */
.L_x_136:
[----:B------:R-:W-:Y:S05]  /*85c0*/  BSYNC B1 ;  /* 0x0000000000017941 */ /* 0x000fea0003800000 */
.L_x_135:
        /* <DEDUP_REMOVED lines=12> */
.L_x_138:
[----:B------:R-:W-:Y:S05]  /*8690*/  BSYNC B1 ;  /* 0x0000000000017941 */ /* 0x000fea0003800000 */
.L_x_137:
        /* <DEDUP_REMOVED lines=12> */
.L_x_140:
[----:B------:R-:W-:Y:S05]  /*8760*/  BSYNC B1 ;  /* 0x0000000000017941 */ /* 0x000fea0003800000 */
.L_x_139:
        /* <DEDUP_REMOVED lines=12> */
.L_x_142:
[----:B------:R-:W-:Y:S05]  /*8830*/  BSYNC B1 ;  /* 0x0000000000017941 */ /* 0x000fea0003800000 */
.L_x_141:
        /* <DEDUP_REMOVED lines=12> */
.L_x_144:
[----:B------:R-:W-:Y:S05]  /*8900*/  BSYNC B1 ;  /* 0x0000000000017941 */ /* 0x000fea0003800000 */
.L_x_143:
        /* <DEDUP_REMOVED lines=12> */
.L_x_146:
[----:B------:R-:W-:Y:S05]  /*89d0*/  BSYNC B1 ;  /* 0x0000000000017941 */ /* 0x000fea0003800000 */
.L_x_145:
        /* <DEDUP_REMOVED lines=12> */
.L_x_148:
[----:B------:R-:W-:Y:S05]  /*8aa0*/  BSYNC B1 ;  /* 0x0000000000017941 */ /* 0x000fea0003800000 */
.L_x_147:
        /* <DEDUP_REMOVED lines=12> */
.L_x_150:
[----:B------:R-:W-:Y:S05]  /*8b70*/  BSYNC B1 ;  /* 0x0000000000017941 */ /* 0x000fea0003800000 */
.L_x_149:
        /* <DEDUP_REMOVED lines=12> */
.L_x_152:
[----:B------:R-:W-:Y:S05]  /*8c40*/  BSYNC B1 ;  /* 0x0000000000017941 */ /* 0x000fea0003800000 */
.L_x_151:
        /* <DEDUP_REMOVED lines=12> */
.L_x_154:
[----:B------:R-:W-:Y:S05]  /*8d10*/  BSYNC B1 ;  /* 0x0000000000017941 */ /* 0x000fea0003800000 */
.L_x_153:
        /* <DEDUP_REMOVED lines=12> */
.L_x_156:
[----:B------:R-:W-:Y:S05]  /*8de0*/  BSYNC B1 ;  /* 0x0000000000017941 */ /* 0x000fea0003800000 */
.L_x_155:
        /* <DEDUP_REMOVED lines=12> */
.L_x_158:
[----:B------:R-:W-:Y:S05]  /*8eb0*/  BSYNC B1 ;  /* 0x0000000000017941 */ /* 0x000fea0003800000 */
.L_x_157:
        /* <DEDUP_REMOVED lines=12> */
.L_x_160:
[----:B------:R-:W-:Y:S05]  /*8f80*/  BSYNC B1 ;  /* 0x0000000000017941 */ /* 0x000fea0003800000 */
.L_x_159:
        /* <DEDUP_REMOVED lines=12> */
.L_x_162:
[----:B------:R-:W-:Y:S05]  /*9050*/  BSYNC B1 ;  /* 0x0000000000017941 */ /* 0x000fea0003800000 */
.L_x_161:
        /* <DEDUP_REMOVED lines=12> */
.L_x_164:
[----:B------:R-:W-:Y:S05]  /*9120*/  BSYNC B1 ;  /* 0x0000000000017941 */ /* 0x000fea0003800000 */
.L_x_163:
        /* <DEDUP_REMOVED lines=12> */
.L_x_166:
[----:B------:R-:W-:Y:S05]  /*91f0*/  BSYNC B1 ;  /* 0x0000000000017941 */ /* 0x000fea0003800000 */
.L_x_165:
        /* <DEDUP_REMOVED lines=12> */
.L_x_168:
[----:B------:R-:W-:Y:S05]  /*92c0*/  BSYNC B1 ;  /* 0x0000000000017941 */ /* 0x000fea0003800000 */
.L_x_167:
        /* <DEDUP_REMOVED lines=12> */
.L_x_170:
[----:B------:R-:W-:Y:S05]  /*9390*/  BSYNC B1 ;  /* 0x0000000000017941 */ /* 0x000fea0003800000 */
.L_x_169:
        /* <DEDUP_REMOVED lines=12> */
.L_x_172:
[----:B------:R-:W-:Y:S05]  /*9460*/  BSYNC B1 ;  /* 0x0000000000017941 */ /* 0x000fea0003800000 */
.L_x_171:
        /* <DEDUP_REMOVED lines=12> */
.L_x_174:
[----:B------:R-:W-:Y:S05]  /*9530*/  BSYNC B1 ;  /* 0x0000000000017941 */ /* 0x000fea0003800000 */
.L_x_173:
        /* <DEDUP_REMOVED lines=12> */
.L_x_176:
[----:B------:R-:W-:Y:S05]  /*9600*/  BSYNC B1 ;  /* 0x0000000000017941 */ /* 0x000fea0003800000 */
.L_x_175:
        /* <DEDUP_REMOVED lines=12> */
.L_x_178:
[----:B------:R-:W-:Y:S05]  /*96d0*/  BSYNC B1 ;  /* 0x0000000000017941 */ /* 0x000fea0003800000 */
.L_x_177:
        /* <DEDUP_REMOVED lines=12> */
.L_x_180:
[----:B------:R-:W-:Y:S05]  /*97a0*/  BSYNC B1 ;  /* 0x0000000000017941 */ /* 0x000fea0003800000 */
.L_x_179:
        /* <DEDUP_REMOVED lines=12> */
.L_x_182:
[----:B------:R-:W-:Y:S05]  /*9870*/  BSYNC B1 ;  /* 0x0000000000017941 */ /* 0x000fea0003800000 */
.L_x_181:
        /* <DEDUP_REMOVED lines=12> */
.L_x_184:
[----:B------:R-:W-:Y:S05]  /*9940*/  BSYNC B1 ;  /* 0x0000000000017941 */ /* 0x000fea0003800000 */
.L_x_183:
        /* <DEDUP_REMOVED lines=12> */
.L_x_186:
[----:B------:R-:W-:Y:S05]  /*9a10*/  BSYNC B1 ;  /* 0x0000000000017941 */ /* 0x000fea0003800000 */
.L_x_185:
        /* <DEDUP_REMOVED lines=12> */
.L_x_188:
[----:B------:R-:W-:Y:S05]  /*9ae0*/  BSYNC B1 ;  /* 0x0000000000017941 */ /* 0x000fea0003800000 */
.L_x_187:
        /* <DEDUP_REMOVED lines=12> */
.L_x_190:
[----:B------:R-:W-:Y:S05]  /*9bb0*/  BSYNC B1 ;  /* 0x0000000000017941 */ /* 0x000fea0003800000 */
.L_x_189:
        /* <DEDUP_REMOVED lines=12> */
.L_x_192:
[----:B------:R-:W-:Y:S05]  /*9c80*/  BSYNC B1 ;  /* 0x0000000000017941 */ /* 0x000fea0003800000 */
.L_x_191:
        /* <DEDUP_REMOVED lines=12> */
.L_x_194:
[----:B------:R-:W-:Y:S05]  /*9d50*/  BSYNC B1 ;  /* 0x0000000000017941 */ /* 0x000fea0003800000 */
.L_x_193:
        /* <DEDUP_REMOVED lines=12> */
.L_x_196:
[----:B------:R-:W-:Y:S05]  /*9e20*/  BSYNC B1 ;  /* 0x0000000000017941 */ /* 0x000fea0003800000 */
.L_x_195:
[----:B-----5:R-:W-:Y:S01]  /*9e30*/  LOP3.LUT R32, R32, 0xff, RZ, 0xc0, !PT ;  /* 0x000000ff20207812 */ /* 0x020fe200078ec0ff */
[----:B------:R-:W-:Y:S01]  /*9e40*/  BSSY B1, `(.L_x_197) ;  /* 0x000000b000017945 */ /* 0x000fe20003800000 */
[----:B------:R-:W-:Y:S02]  /*9e50*/  ISETP.LT.OR P4, PT, R34, 0x99, !P1 ;  /* 0x000000992200780c */ /* 0x000fe40004f81670 */
[----:B------:R-:W-:-:S05]  /*9e60*/  F2FP.F16.E5M2.UNPACK_B R32, R32 ;  /* 0x00000020ff20723e */ /* 0x000fca00020004ff */
[----:B------:R-:W-:-:S05]  /*9e70*/  HADD2.F32 R32, -RZ, R32.H0_H0 ;  /* 0x20000020ff207230 */ /* 0x000fca0000004100 */
[----:B------:R-:W-:-:S04]  /*9e80*/  FMUL R32, R32, UR31 ;  /* 0x0000001f20207c20 */ /* 0x000fc80008400000 */
[----:B------:R-:W-:Y:S01]  /*9e90*/  FFMA R32, R23, UR32, R32 ;  /* 0x0000002017207c23 */ /* 0x000fe20008000020 */
[----:B------:R-:W-:-:S04]  /*9ea0*/  PRMT R23, RZ, 0x7610, R23 ;  /* 0x00007610ff177816 */ /* 0x000fc80000000017 */
[----:B0-----:R-:W-:-:S05]  /*9eb0*/  F2FP.SATFINITE.E5M2.F32.PACK_AB_MERGE_C R33, RZ, R32, RZ ;  /* 0x00000020ff21723e */ /* 0x001fca00048060ff */
[----:B------:R0:W-:Y:S01]  /*9ec0*/  @!P3 STG.E.U8 desc[UR20][R24.64+0x99], R33 ;  /* 0x000099211800b986 */ /* 0x0001e2000c101114 */
[----:B------:R-:W-:Y:S05]  /*9ed0*/  @P4 BRA `(.L_x_198) ;  /* 0x0000000000044947 */ /* 0x000fea0003800000 */
[----:B------:R0:W5:Y:S02]  /*9ee0*/  LDG.E.U8 R23, desc[UR20][R30.64+0x98] ;  /* 0x000098141e177981 */ /* 0x000164000c1e1100 */
.L_x_198:
[----:B------:R-:W-:Y:S05]  /*9ef0*/  BSYNC B1 ;  /* 0x0000000000017941 */ /* 0x000fea0003800000 */
.L_x_197:
        /* <DEDUP_REMOVED lines=8> */
[----:B------:R-:W-:-:S05]  /*9f80*/  F2FP.SATFINITE.E5M2.F32.PACK_AB_MERGE_C R23, RZ, R23, RZ ;  /* 0x00000017ff17723e */ /* 0x000fca00048060ff */
[----:B------:R0:W-:Y:S01]  /*9f90*/  @!P4 STG.E.U8 desc[UR20][R26.64+0x98], R23 ;  /* 0x000098171a00c986 */ /* 0x0001e2000c101114 */
[----:B------:R-:W-:Y:S05]  /*9fa0*/  @P3 BRA `(.L_x_200) ;  /* 0x0000000000043947 */ /* 0x000fea0003800000 */
[----:B------:R0:W5:Y:S02]  /*9fb0*/  LDG.E.U8 R22, desc[UR20][R30.64+0x99] ;  /* 0x000099141e167981 */ /* 0x000164000c1e1100 */
.L_x_200:
[----:B------:R-:W-:Y:S05]  /*9fc0*/  BSYNC B1 ;  /* 0x0000000000017941 */ /* 0x000fea0003800000 */
.L_x_199:
        /* <DEDUP_REMOVED lines=12> */
.L_x_202:
[----:B------:R-:W-:Y:S05]  /*a090*/  BSYNC B1 ;  /* 0x0000000000017941 */ /* 0x000fea0003800000 */
.L_x_201:
        /* <DEDUP_REMOVED lines=12> */
.L_x_204:
[----:B------:R-:W-:Y:S05]  /*a160*/  BSYNC B1 ;  /* 0x0000000000017941 */ /* 0x000fea0003800000 */
.L_x_203:
        /* <DEDUP_REMOVED lines=12> */
.L_x_206:
[----:B------:R-:W-:Y:S05]  /*a230*/  BSYNC B1 ;  /* 0x0000000000017941 */ /* 0x000fea0003800000 */
.L_x_205:
        /* <DEDUP_REMOVED lines=12> */
.L_x_208:
[----:B------:R-:W-:Y:S05]  /*a300*/  BSYNC B1 ;  /* 0x0000000000017941 */ /* 0x000fea0003800000 */
.L_x_207:
        /* <DEDUP_REMOVED lines=12> */
.L_x_210:
[----:B------:R-:W-:Y:S05]  /*a3d0*/  BSYNC B1 ;  /* 0x0000000000017941 */ /* 0x000fea0003800000 */
.L_x_209:
        /* <DEDUP_REMOVED lines=12> */
.L_x_212:
[----:B------:R-:W-:Y:S05]  /*a4a0*/  BSYNC B1 ;  /* 0x0000000000017941 */ /* 0x000fea0003800000 */
.L_x_211:
        /* <DEDUP_REMOVED lines=12> */
.L_x_214:
[----:B------:R-:W-:Y:S05]  /*a570*/  BSYNC B1 ;  /* 0x0000000000017941 */ /* 0x000fea0003800000 */
.L_x_213:
        /* <DEDUP_REMOVED lines=12> */
.L_x_216:
[----:B------:R-:W-:Y:S05]  /*a640*/  BSYNC B1 ;  /* 0x0000000000017941 */ /* 0x000fea0003800000 */
.L_x_215:
        /* <DEDUP_REMOVED lines=12> */
.L_x_218:
[----:B------:R-:W-:Y:S05]  /*a710*/  BSYNC B1 ;  /* 0x0000000000017941 */ /* 0x000fea0003800000 */
.L_x_217:
        /* <DEDUP_REMOVED lines=12> */
.L_x_220:
[----:B------:R-:W-:Y:S05]  /*a7e0*/  BSYNC B1 ;  /* 0x0000000000017941 */ /* 0x000fea0003800000 */
.L_x_219:
        /* <DEDUP_REMOVED lines=12> */
.L_x_222:
[----:B------:R-:W-:Y:S05]  /*a8b0*/  BSYNC B1 ;  /* 0x0000000000017941 */ /* 0x000fea0003800000 */
.L_x_221:
        /* <DEDUP_REMOVED lines=12> */
.L_x_224:
[----:B------:R-:W-:Y:S05]  /*a980*/  BSYNC B1 ;  /* 0x0000000000017941 */ /* 0x000fea0003800000 */
.L_x_223:
        /* <DEDUP_REMOVED lines=12> */
.L_x_226:
[----:B------:R-:W-:Y:S05]  /*aa50*/  BSYNC B1 ;  /* 0x0000000000017941 */ /* 0x000fea0003800000 */
.L_x_225:
        /* <DEDUP_REMOVED lines=12> */
.L_x_228:
[----:B------:R-:W-:Y:S05]  /*ab20*/  BSYNC B1 ;  /* 0x0000000000017941 */ /* 0x000fea0003800000 */
.L_x_227:
        /* <DEDUP_REMOVED lines=12> */
.L_x_230:
[----:B------:R-:W-:Y:S05]  /*abf0*/  BSYNC B1 ;  /* 0x0000000000017941 */ /* 0x000fea0003800000 */
.L_x_229:
        /* <DEDUP_REMOVED lines=12> */
.L_x_232:
[----:B------:R-:W-:Y:S05]  /*acc0*/  BSYNC B1 ;  /* 0x0000000000017941 */ /* 0x000fea0003800000 */
.L_x_231:
        /* <DEDUP_REMOVED lines=12> */
.L_x_234:
[----:B------:R-:W-:Y:S05]  /*ad90*/  BSYNC B1 ;  /* 0x0000000000017941 */ /* 0x000fea0003800000 */
.L_x_233:
        /* <DEDUP_REMOVED lines=12> */
.L_x_236:
[----:B------:R-:W-:Y:S05]  /*ae60*/  BSYNC B1 ;  /* 0x0000000000017941 */ /* 0x000fea0003800000 */
.L_x_235:
        /* <DEDUP_REMOVED lines=12> */
.L_x_238:
[----:B------:R-:W-:Y:S05]  /*af30*/  BSYNC B1 ;  /* 0x0000000000017941 */ /* 0x000fea0003800000 */
.L_x_237:
        /* <DEDUP_REMOVED lines=12> */
.L_x_240:
[----:B------:R-:W-:Y:S05]  /*b000*/  BSYNC B1 ;  /* 0x0000000000017941 */ /* 0x000fea0003800000 */
.L_x_239:
[----:B-----5:R-:W-:Y:S01]  /*b010*/  LOP3.LUT R2, R2, 0xff, RZ, 0xc0, !PT ;  /* 0x000000ff02027812 */ /* 0x020fe200078ec0ff */
[----:B------:R-:W-:Y:S01]  /*b020*/  BSSY B1, `(.L_x_241) ;  /* 0x000000b000017945 */ /* 0x000fe20003800000 */
[----:B------:R-:W-:Y:S02]  /*b030*/  ISETP.LT.OR P4, PT, R34, 0xc9, !P0 ;  /* 0x000000c92200780c */ /* 0x000fe40004781670 */
[----:B------:R-:W-:-:S05]  /*b040*/  F2FP.F16.E5M2.UNPACK_B R2, R2 ;  /* 0x00000002ff02723e */ /* 0x000fca00020004ff */
[----:B------:R-:W-:-:S05]  /*b050*/  HADD2.F32 R2, -RZ, R2.H0_H0 ;  /* 0x20000002ff027230 */ /* 0x000fca0000004100 */
[----:B0-----:R-:W-:-:S04]  /*b060*/  FMUL R3, R2, UR31 ;  /* 0x0000001f02037c20 */ /* 0x001fc80008400000 */
[----:B------:R-:W-:Y:S01]  /*b070*/  FFMA R3, R0, UR32, R3 ;  /* 0x0000002000037c23 */ /* 0x000fe20008000003 */
[----:B------:R-:W-:-:S04]  /*b080*/  PRMT R0, RZ, 0x7610, R0 ;  /* 0x00007610ff007816 */ /* 0x000fc80000000000 */
[----:B------:R-:W-:-:S05]  /*b090*/  F2FP.SATFINITE.E5M2.F32.PACK_AB_MERGE_C R3, RZ, R3, RZ ;  /* 0x00000003ff03723e */ /* 0x000fca00048060ff */
[----:B------:R0:W-:Y:S01]  /*b0a0*/  @!P3 STG.E.U8 desc[UR20][R26.64+0xc1], R3 ;  /* 0x0000c1031a00b986 */ /* 0x0001e2000c101114 */
[----:B------:R-:W-:Y:S05]  /*b0b0*/  @P4 BRA `(.L_x_242) ;  /* 0x0000000000044947 */ /* 0x000fea0003800000 */
[----:B------:R0:W5:Y:S02]  /*b0c0*/  LDG.E.U8 R0, desc[UR20][R28.64+0xc8] ;  /* 0x0000c8141c007981 */ /* 0x000164000c1e1100 */
.L_x_242:
[----:B------:R-:W-:Y:S05]  /*b0d0*/  BSYNC B1 ;  /* 0x0000000000017941 */ /* 0x000fea0003800000 */
.L_x_241:
[----:B------:R-:W2:Y:S01]  /*b0e0*/  LDL.LU R2, [R1] ;  /* 0x0000000001027983 */ /* 0x000ea20000300800 */
[----:B-----5:R-:W-:Y:S01]  /*b0f0*/  LOP3.LUT R0, R0, 0xff, RZ, 0xc0, !PT ;  /* 0x000000ff00007812 */ /* 0x020fe200078ec0ff */
[----:B------:R-:W-:Y:S01]  /*b100*/  BSSY B1, `(.L_x_243) ;  /* 0x000000b000017945 */ /* 0x000fe20003800000 */
[----:B------:R-:W-:Y:S02]  /*b110*/  ISETP.LT.OR P3, PT, R34, 0xca, !P0 ;  /* 0x000000ca2200780c */ /* 0x000fe40004761670 */
[----:B------:R-:W-:-:S05]  /*b120*/  F2FP.F16.E5M2.UNPACK_B R0, R0 ;  /* 0x00000000ff00723e */ /* 0x000fca00020004ff */
[----:B------:R-:W-:-:S05]  /*b130*/  HADD2.F32 R0, -RZ, R0.H0_H0 ;  /* 0x20000000ff007230 */ /* 0x000fca0000004100 */
[----:B------:R-:W-:-:S04]  /*b140*/  FMUL R0, R0, UR31 ;  /* 0x0000001f00007c20 */ /* 0x000fc80008400000 */
[----:B--2---:R-:W-:-:S05]  /*b150*/  FFMA R0, R2, UR32, R0 ;  /* 0x0000002002007c23 */ /* 0x004fca0008000000 */
[----:B0-----:R-:W-:Y:S02]  /*b160*/  F2FP.SATFINITE.E5M2.F32.PACK_AB_MERGE_C R3, RZ, R0, RZ ;  /* 0x00000000ff03723e */ /* 0x001fe400048060ff */
[----:B------:R-:W-:-:S03]  /*b170*/  PRMT R0, RZ, 0x7610, R0 ;  /* 0x00007610ff007816 */ /* 0x000fc60000000000 */
[----:B------:R0:W-:Y:S01]  /*b180*/  @!P4 STG.E.U8 desc[UR20][R24.64+0xc8], R3 ;  /* 0x0000c8031800c986 */ /* 0x0001e2000c101114 */
[----:B------:R-:W-:Y:S05]  /*b190*/  @P3 BRA `(.L_x_244) ;  /* 0x0000000000043947 */ /* 0x000fea0003800000 */
[----:B------:R2:W5:Y:S02]  /*b1a0*/  LDG.E.U8 R0, desc[UR20][R28.64+0xc9] ;  /* 0x0000c9141c007981 */ /* 0x000564000c1e1100 */
.L_x_244:
[----:B------:R-:W-:Y:S05]  /*b1b0*/  BSYNC B1 ;  /* 0x0000000000017941 */ /* 0x000fea0003800000 */
.L_x_243:
[----:B------:R-:W3:Y:S01]  /*b1c0*/  LDL.LU R2, [R1+0x4] ;  /* 0x0000040001027983 */ /* 0x000ee20000300800 */
[----:B-----5:R-:W-:Y:S01]  /*b1d0*/  LOP3.LUT R0, R0, 0xff, RZ, 0xc0, !PT ;  /* 0x000000ff00007812 */ /* 0x020fe200078ec0ff */
[----:B------:R-:W-:Y:S01]  /*b1e0*/  BSSY B1, `(.L_x_245) ;  /* 0x000000b000017945 */ /* 0x000fe20003800000 */
[----:B------:R-:W-:Y:S02]  /*b1f0*/  ISETP.LT.OR P4, PT, R34, 0xc9, !P1 ;  /* 0x000000c92200780c */ /* 0x000fe40004f81670 */
[----:B------:R-:W-:-:S05]  /*b200*/  F2FP.F16.E5M2.UNPACK_B R0, R0 ;  /* 0x00000000ff00723e */ /* 0x000fca00020004ff */
[----:B------:R-:W-:-:S05]  /*b210*/  HADD2.F32 R0, -RZ, R0.H0_H0 ;  /* 0x20000000ff007230 */ /* 0x000fca0000004100 */
[----:B------:R-:W-:-:S04]  /*b220*/  FMUL R0, R0, UR31 ;  /* 0x0000001f00007c20 */ /* 0x000fc80008400000 */
[----:B---3--:R-:W-:-:S05]  /*b230*/  FFMA R0, R2, UR32, R0 ;  /* 0x0000002002007c23 */ /* 0x008fca0008000000 */
[----:B0-----:R-:W-:Y:S02]  /*b240*/  F2FP.SATFINITE.E5M2.F32.PACK_AB_MERGE_C R3, RZ, R0, RZ ;  /* 0x00000000ff03723e */ /* 0x001fe400048060ff */
[----:B------:R-:W-:-:S03]  /*b250*/  PRMT R0, RZ, 0x7610, R0 ;  /* 0x00007610ff007816 */ /* 0x000fc60000000000 */
[----:B------:R0:W-:Y:S01]  /*b260*/  @!P3 STG.E.U8 desc[UR20][R24.64+0xc9], R3 ;  /* 0x0000c9031800b986 */ /* 0x0001e2000c101114 */
[----:B------:R-:W-:Y:S05]  /*b270*/  @P4 BRA `(.L_x_246) ;  /* 0x0000000000044947 */ /* 0x000fea0003800000 */
[----:B------:R3:W5:Y:S02]  /*b280*/  LDG.E.U8 R0, desc[UR20][R30.64+0xc8] ;  /* 0x0000c8141e007981 */ /* 0x000764000c1e1100 */
.L_x_246:
[----:B------:R-:W-:Y:S05]  /*b290*/  BSYNC B1 ;  /* 0x0000000000017941 */ /* 0x000fea0003800000 */
.L_x_245:
[----:B------:R-:W2:Y:S01]  /*b2a0*/  LDL.LU R2, [R1+0x8] ;  /* 0x0000080001027983 */ /* 0x000ea20000300800 */
        /* <DEDUP_REMOVED lines=12> */
.L_x_248:
[----:B------:R-:W-:Y:S05]  /*b370*/  BSYNC B1 ;  /* 0x0000000000017941 */ /* 0x000fea0003800000 */
.L_x_247:
        /* <DEDUP_REMOVED lines=13> */
.L_x_250:
[----:B------:R-:W-:Y:S05]  /*b450*/  BSYNC B1 ;  /* 0x0000000000017941 */ /* 0x000fea0003800000 */
.L_x_249:
        /* <DEDUP_REMOVED lines=13> */
.L_x_252:
[----:B------:R-:W-:Y:S05]  /*b530*/  BSYNC B1 ;  /* 0x0000000000017941 */ /* 0x000fea0003800000 */
.L_x_251:
        /* <DEDUP_REMOVED lines=13> */
.L_x_254:
[----:B------:R-:W-:Y:S05]  /*b610*/  BSYNC B1 ;  /* 0x0000000000017941 */ /* 0x000fea0003800000 */
.L_x_253:
        /* <DEDUP_REMOVED lines=13> */
.L_x_256:
[----:B------:R-:W-:Y:S05]  /*b6f0*/  BSYNC B1 ;  /* 0x0000000000017941 */ /* 0x000fea0003800000 */
.L_x_255:
        /* <DEDUP_REMOVED lines=13> */
.L_x_258:
[----:B------:R-:W-:Y:S05]  /*b7d0*/  BSYNC B1 ;  /* 0x0000000000017941 */ /* 0x000fea0003800000 */
.L_x_257:
        /* <DEDUP_REMOVED lines=13> */
.L_x_260:
[----:B------:R-:W-:Y:S05]  /*b8b0*/  BSYNC B1 ;  /* 0x0000000000017941 */ /* 0x000fea0003800000 */
.L_x_259:
        /* <DEDUP_REMOVED lines=13> */
.L_x_262:
[----:B------:R-:W-:Y:S05]  /*b990*/  BSYNC B1 ;  /* 0x0000000000017941 */ /* 0x000fea0003800000 */
.L_x_261:
        /* <DEDUP_REMOVED lines=13> */
.L_x_264:
[----:B------:R-:W-:Y:S05]  /*ba70*/  BSYNC B1 ;  /* 0x0000000000017941 */ /* 0x000fea0003800000 */
.L_x_263:
        /* <DEDUP_REMOVED lines=13> */
.L_x_266:
[----:B------:R-:W-:Y:S05]  /*bb50*/  BSYNC B1 ;  /* 0x0000000000017941 */ /* 0x000fea0003800000 */
.L_x_265:
        /* <DEDUP_REMOVED lines=13> */
.L_x_268:
[----:B------:R-:W-:Y:S05]  /*bc30*/  BSYNC B1 ;  /* 0x0000000000017941 */ /* 0x000fea0003800000 */
.L_x_267:
        /* <DEDUP_REMOVED lines=13> */
.L_x_270:
[----:B------:R-:W-:Y:S05]  /*bd10*/  BSYNC B1 ;  /* 0x0000000000017941 */ /* 0x000fea0003800000 */
.L_x_269:
        /* <DEDUP_REMOVED lines=13> */
.L_x_272:
[----:B------:R-:W-:Y:S05]  /*bdf0*/  BSYNC B1 ;  /* 0x0000000000017941 */ /* 0x000fea0003800000 */
.L_x_271:
        /* <DEDUP_REMOVED lines=13> */
.L_x_274:
[----:B------:R-:W-:Y:S05]  /*bed0*/  BSYNC B1 ;  /* 0x0000000000017941 */ /* 0x000fea0003800000 */
.L_x_273:
        /* <DEDUP_REMOVED lines=13> */
.L_x_276:
[----:B------:R-:W-:Y:S05]  /*bfb0*/  BSYNC B1 ;  /* 0x0000000000017941 */ /* 0x000fea0003800000 */
.L_x_275:
        /* <DEDUP_REMOVED lines=13> */
.L_x_278:
[----:B------:R-:W-:Y:S05]  /*c090*/  BSYNC B1 ;  /* 0x0000000000017941 */ /* 0x000fea0003800000 */
.L_x_277:
        /* <DEDUP_REMOVED lines=13> */
.L_x_280:
[----:B------:R-:W-:Y:S05]  /*c170*/  BSYNC B1 ;  /* 0x0000000000017941 */ /* 0x000fea0003800000 */
.L_x_279:
        /* <DEDUP_REMOVED lines=13> */
.L_x_282:
[----:B------:R-:W-:Y:S05]  /*c250*/  BSYNC B1 ;  /* 0x0000000000017941 */ /* 0x000fea0003800000 */
.L_x_281:
        /* <DEDUP_REMOVED lines=13> */
.L_x_284:
[----:B------:R-:W-:Y:S05]  /*c330*/  BSYNC B1 ;  /* 0x0000000000017941 */ /* 0x000fea0003800000 */
.L_x_283:
        /* <DEDUP_REMOVED lines=13> */
.L_x_286:
[----:B------:R-:W-:Y:S05]  /*c410*/  BSYNC B1 ;  /* 0x0000000000017941 */ /* 0x000fea0003800000 */
.L_x_285:
        /* <DEDUP_REMOVED lines=13> */
.L_x_288:
[----:B------:R-:W-:Y:S05]  /*c4f0*/  BSYNC B1 ;  /* 0x0000000000017941 */ /* 0x000fea0003800000 */
.L_x_287:
        /* <DEDUP_REMOVED lines=13> */
.L_x_290:
[----:B------:R-:W-:Y:S05]  /*c5d0*/  BSYNC B1 ;  /* 0x0000000000017941 */ /* 0x000fea0003800000 */
.L_x_289:
        /* <DEDUP_REMOVED lines=13> */
.L_x_292:
[----:B------:R-:W-:Y:S05]  /*c6b0*/  BSYNC B1 ;  /* 0x0000000000017941 */ /* 0x000fea0003800000 */
.L_x_291:
        /* <DEDUP_REMOVED lines=13> */
.L_x_294:
[----:B------:R-:W-:Y:S05]  /*c790*/  BSYNC B1 ;  /* 0x0000000000017941 */ /* 0x000fea0003800000 */
.L_x_293:
        /* <DEDUP_REMOVED lines=13> */
.L_x_296:
[----:B------:R-:W-:Y:S05]  /*c870*/  BSYNC B1 ;  /* 0x0000000000017941 */ /* 0x000fea0003800000 */
.L_x_295:
[----:B------:R-:W-:Y:S05]  /*c880*/  @P1 BRA `(.L_x_297) ;  /* 0x00000020009c1947 */ /* 0x000fea0003800000 */
[----:B------:R-:W2:Y:S01]  /*c890*/  LDL.LU R2, [R1+0x6c] ;  /* 0x00006c0001027983 */ /* 0x000ea20000300800 */
[----:B-----5:R-:W-:-:S04]  /*c8a0*/  LOP3.LUT R0, R0, 0xff, RZ, 0xc0, !PT ;  /* 0x000000ff00007812 */ /* 0x020fc800078ec0ff */
[----:B------:R-:W-:-:S05]  /*c8b0*/  F2FP.F16.E5M2.UNPACK_B R0, R0 ;  /* 0x00000000ff00723e */ /* 0x000fca00020004ff */
[----:B------:R-:W-:-:S05]  /*c8c0*/  HADD2.F32 R0, -RZ, R0.H0_H0 ;  /* 0x20000000ff007230 */ /* 0x000fca0000004100 */
[----:B------:R-:W-:-:S04]  /*c8d0*/  FMUL R0, R0, UR31 ;  /* 0x0000001f00007c20 */ /* 0x000fc80008400000 */
[----:B--2---:R-:W-:-:S05]  /*c8e0*/  FFMA R0, R2, UR32, R0 ;  /* 0x0000002002007c23 */ /* 0x004fca0008000000 */
[----:B0-----:R-:W-:-:S05]  /*c8f0*/  F2FP.SATFINITE.E5M2.F32.PACK_AB_MERGE_C R3, RZ, R0, RZ ;  /* 0x00000000ff03723e */ /* 0x001fca00048060ff */
[----:B------:R0:W-:Y:S01]  /*c900*/  STG.E.U8 desc[UR20][R26.64+0xf9], R3 ;  /* 0x0000f9031a007986 */ /* 0x0001e2000c101114 */
[----:B------:R-:W-:Y:S05]  /*c910*/  BRA `(.L_x_297) ;  /* 0x0000002000787947 */ /* 0x000fea0003800000 */
.L_x_40:
[----:B------:R-:W-:Y:S01]  /*c920*/  ISETP.GE.AND P1, PT, R39, 0x1, PT ;  /* 0x000000012700780c */ /* 0x000fe20003f26270 */
[----:B------:R-:W-:Y:S01]  /*c930*/  FMUL R228, R228, UR32 ;  /* 0x00000020e4e47c20 */ /* 0x000fe20008400000 */
[----:B------:R-:W-:Y:S01]  /*c940*/  FMUL R227, R227, UR32 ;  /* 0x00000020e3e37c20 */ /* 0x000fe20008400000 */
[----:B------:R-:W-:Y:S01]  /*c950*/  ISETP.GE.AND P0, PT, R39, 0x9, PT ;  /* 0x000000092700780c */ /* 0x000fe20003f06270 */
[----:B------:R-:W-:Y:S01]  /*c960*/  FMUL R226, R226, UR32 ;  /* 0x00000020e2e27c20 */ /* 0x000fe20008400000 */
[C---:B------:R-:W-:Y:S02]  /*c970*/  ISETP.LT.OR P4, PT, R34.reuse, 0x1, !P1 ;  /* 0x000000012200780c */ /* 0x040fe40004f81670 */
[----:B------:R-:W-:Y:S02]  /*c980*/  ISETP.LT.OR P5, PT, R34, 0x2, !P1 ;  /* 0x000000022200780c */ /* 0x000fe40004fa1670 */
[----:B------:R-:W-:Y:S02]  /*c990*/  F2FP.SATFINITE.E5M2.F32.PACK_AB_MERGE_C R29, RZ, R228, RZ ;  /* 0x000000e4ff1d723e */ /* 0x000fe400048060ff */
[----:B------:R-:W-:-:S02]  /*c9a0*/  F2FP.SATFINITE.E5M2.F32.PACK_AB_MERGE_C R227, RZ, R227, RZ ;  /* 0x000000e3ffe3723e */ /* 0x000fc400048060ff */
[----:B------:R-:W-:Y:S01]  /*c9b0*/  ISETP.LT.OR P3, PT, R34, 0x1, !P0 ;  /* 0x000000012200780c */ /* 0x000fe20004761670 */
[----:B------:R-:W-:-:S04]  /*c9c0*/  FMUL R225, R225, UR32 ;  /* 0x00000020e1e17c20 */ /* 0x000fc80008400000 */
[----:B------:R2:W-:Y:S01]  /*c9d0*/  @!P4 STG.E.U8 desc[UR20][R24.64], R29 ;  /* 0x0000001d1800c986 */ /* 0x0005e2000c101114 */
[----:B------:R-:W-:-:S03]  /*c9e0*/  ISETP.LT.OR P4, PT, R34, 0x2, !P0 ;  /* 0x000000022200780c */ /* 0x000fc60004781670 */
[----:B------:R3:W-:Y:S01]  /*c9f0*/  @!P5 STG.E.U8 desc[UR20][R24.64+0x1], R227 ;  /* 0x000001e31800d986 */ /* 0x0007e2000c101114 */
[----:B------:R-:W-:Y:S01]  /*ca00*/  ISETP.LT.OR P5, PT, R34, 0x9, !P1 ;  /* 0x000000092200780c */ /* 0x000fe20004fa1670 */
[----:B------:R-:W-:Y:S01]  /*ca10*/  FMUL R224, R224, UR32 ;  /* 0x00000020e0e07c20 */ /* 0x000fe20008400000 */
[----:B------:R-:W-:Y:S01]  /*ca20*/  ISETP.LT.OR P6, PT, R34, 0xa, !P1 ;  /* 0x0000000a2200780c */ /* 0x000fe20004fc1670 */
[----:B------:R-:W-:Y:S01]  /*ca30*/  FMUL R223, R223, UR32 ;  /* 0x00000020dfdf7c20 */ /* 0x000fe20008400000 */
[----:B------:R-:W-:Y:S02]  /*ca40*/  F2FP.SATFINITE.E5M2.F32.PACK_AB_MERGE_C R31, RZ, R226, RZ ;  /* 0x000000e2ff1f723e */ /* 0x000fe400048060ff */
[----:B------:R-:W-:Y:S02]  /*ca50*/  F2FP.SATFINITE.E5M2.F32.PACK_AB_MERGE_C R225, RZ, R225, RZ ;  /* 0x000000e1ffe1723e */ /* 0x000fe400048060ff */
[----:B--2---:R-:W-:Y:S01]  /*ca60*/  F2FP.SATFINITE.E5M2.F32.PACK_AB_MERGE_C R29, RZ, R224, RZ ;  /* 0x000000e0ff1d723e */ /* 0x004fe200048060ff */
[----:B------:R-:W-:Y:S01]  /*ca70*/  @!P3 STG.E.U8 desc[UR20][R26.64], R31 ;  /* 0x0000001f1a00b986 */ /* 0x000fe2000c101114 */
[----:B------:R-:W-:-:S02]  /*ca80*/  F2FP.SATFINITE.E5M2.F32.PACK_AB_MERGE_C R223, RZ, R223, RZ ;  /* 0x000000dfffdf723e */ /* 0x000fc400048060ff */
[C---:B------:R-:W-:Y:S01]  /*ca90*/  ISETP.LT.OR P3, PT, R34.reuse, 0x9, !P0 ;  /* 0x000000092200780c */ /* 0x040fe20004761670 */
[----:B------:R-:W-:Y:S01]  /*caa0*/  @!P4 STG.E.U8 desc[UR20][R26.64+0x1], R225 ;  /* 0x000001e11a00c986 */ /* 0x000fe2000c101114 */
[----:B------:R-:W-:-:S03]  /*cab0*/  ISETP.LT.OR P4, PT, R34, 0xa, !P0 ;  /* 0x0000000a2200780c */ /* 0x000fc60004781670 */
[----:B------:R2:W-:Y:S01]  /*cac0*/  @!P5 STG.E.U8 desc[UR20][R24.64+0x8], R29 ;  /* 0x0000081d1800d986 */ /* 0x0005e2000c101114 */
[----:B------:R-:W-:Y:S01]  /*cad0*/  ISETP.LT.OR P5, PT, R34, 0x11, !P1 ;  /* 0x000000112200780c */ /* 0x000fe20004fa1670 */
[----:B------:R-:W-:Y:S01]  /*cae0*/  FMUL R222, R222, UR32 ;  /* 0x00000020dede7c20 */ /* 0x000fe20008400000 */
[----:B------:R-:W-:Y:S01]  /*caf0*/  FMUL R221, R221, UR32 ;  /* 0x00000020dddd7c20 */ /* 0x000fe20008400000 */
[----:B------:R-:W-:Y:S01]  /*cb00*/  FMUL R220, R220, UR32 ;  /* 0x00000020dcdc7c20 */ /* 0x000fe20008400000 */
[----:B------:R-:W-:Y:S01]  /*cb10*/  @!P6 STG.E.U8 desc[UR20][R24.64+0x9], R223 ;  /* 0x000009df1800e986 */ /* 0x000fe2000c101114 */
[----:B------:R-:W-:Y:S01]  /*cb20*/  ISETP.LT.OR P6, PT, R34, 0x12, !P1 ;  /* 0x000000122200780c */ /* 0x000fe20004fc1670 */
[----:B------:R-:W-:Y:S01]  /*cb30*/  FMUL R219, R219, UR32 ;  /* 0x00000020dbdb7c20 */ /* 0x000fe20008400000 */
[----:B------:R-:W-:Y:S01]  /*cb40*/  F2FP.SATFINITE.E5M2.F32.PACK_AB_MERGE_C R33, RZ, R222, RZ ;  /* 0x000000deff21723e */ /* 0x000fe200048060ff */
[----:B---3--:R-:W3:Y:S01]  /*cb50*/  LDL.LU R227, [R1+0x8] ;  /* 0x0000080001e37983 */ /* 0x008ee20000300800 */
[----:B------:R-:W-:-:S02]  /*cb60*/  F2FP.SATFINITE.E5M2.F32.PACK_AB_MERGE_C R221, RZ, R221, RZ ;  /* 0x000000ddffdd723e */ /* 0x000fc400048060ff */
[----:B--2---:R-:W-:Y:S01]  /*cb70*/  F2FP.SATFINITE.E5M2.F32.PACK_AB_MERGE_C R29, RZ, R220, RZ ;  /* 0x000000dcff1d723e */ /* 0x004fe200048060ff */
[----:B------:R-:W2:Y:S04]  /*cb80*/  LDL.LU R226, [R1+0x4] ;  /* 0x0000040001e27983 */ /* 0x000ea80000300800 */
[----:B------:R-:W4:Y:S01]  /*cb90*/  LDL.LU R224, [R1] ;  /* 0x0000000001e07983 */ /* 0x000f220000300800 */
[----:B------:R-:W-:-:S03]  /*cba0*/  F2FP.SATFINITE.E5M2.F32.PACK_AB_MERGE_C R219, RZ, R219, RZ ;  /* 0x000000dbffdb723e */ /* 0x000fc600048060ff */
[----:B------:R-:W-:Y:S01]  /*cbb0*/  @!P3 STG.E.U8 desc[UR20][R26.64+0x8], R33 ;  /* 0x000008211a00b986 */ /* 0x000fe2000c101114 */
[----:B------:R-:W-:-:S03]  /*cbc0*/  ISETP.LT.OR P3, PT, R34, 0x11, !P0 ;  /* 0x000000112200780c */ /* 0x000fc60004761670 */
        /* <DEDUP_REMOVED lines=11> */
[----:B------:R-:W-:Y:S01]  /*cc80*/  FMUL R214, R214, UR32 ;  /* 0x00000020d6d67c20 */ /* 0x000fe20008400000 */
[----:B------:R-:W-:Y:S01]  /*cc90*/  F2FP.SATFINITE.E5M2.F32.PACK_AB_MERGE_C R217, RZ, R217, RZ ;  /* 0x000000d9ffd9723e */ /* 0x000fe200048060ff */
[----:B------:R-:W-:Y:S01]  /*cca0*/  FMUL R213, R213, UR32 ;  /* 0x00000020d5d57c20 */ /* 0x000fe20008400000 */
[----:B0-----:R-:W-:Y:S01]  /*ccb0*/  F2FP.SATFINITE.E5M2.F32.PACK_AB_MERGE_C R29, RZ, R216, RZ ;  /* 0x000000d8ff1d723e */ /* 0x001fe200048060ff */
[----:B------:R-:W-:Y:S01]  /*ccc0*/  @!P3 STG.E.U8 desc[UR20][R26.64+0x10], R31 ;  /* 0x0000101f1a00b986 */ /* 0x000fe2000c101114 */
[----:B------:R-:W-:-:S02]  /*ccd0*/  F2FP.SATFINITE.E5M2.F32.PACK_AB_MERGE_C R215, RZ, R215, RZ ;  /* 0x000000d7ffd7723e */ /* 0x000fc400048060ff */
[C---:B------:R-:W-:Y:S01]  /*cce0*/  ISETP.LT.OR P3, PT, R34.reuse, 0x19, !P0 ;  /* 0x000000192200780c */ /* 0x040fe20004761670 */
[----:B------:R-:W-:Y:S01]  /*ccf0*/  @!P4 STG.E.U8 desc[UR20][R26.64+0x11], R217 ;  /* 0x000011d91a00c986 */ /* 0x000fe2000c101114 */
[----:B------:R-:W-:-:S03]  /*cd00*/  ISETP.LT.OR P4, PT, R34, 0x1a, !P0 ;  /* 0x0000001a2200780c */ /* 0x000fc60004781670 */
[----:B------:R0:W-:Y:S01]  /*cd10*/  @!P5 STG.E.U8 desc[UR20][R24.64+0x18], R29 ;  /* 0x0000181d1800d986 */ /* 0x0001e2000c101114 */
[----:B------:R-:W-:Y:S01]  /*cd20*/  ISETP.LT.OR P5, PT, R34, 0x21, !P1 ;  /* 0x000000212200780c */ /* 0x000fe20004fa1670 */
[----:B------:R-:W-:Y:S02]  /*cd30*/  FMUL R212, R212, UR32 ;  /* 0x00000020d4d47c20 */ /* 0x000fe40008400000 */
[----:B------:R-:W-:Y:S01]  /*cd40*/  @!P6 STG.E.U8 desc[UR20][R24.64+0x19], R215 ;  /* 0x000019d71800e986 */ /* 0x000fe2000c101114 */
[----:B------:R-:W-:Y:S01]  /*cd50*/  ISETP.LT.OR P6, PT, R34, 0x22, !P1 ;  /* 0x000000222200780c */ /* 0x000fe20004fc1670 */
[----:B------:R-:W-:Y:S01]  /*cd60*/  FMUL R211, R211, UR32 ;  /* 0x00000020d3d37c20 */ /* 0x000fe20008400000 */
[----:B------:R-:W-:Y:S01]  /*cd70*/  F2FP.SATFINITE.E5M2.F32.PACK_AB_MERGE_C R33, RZ, R214, RZ ;  /* 0x000000d6ff21723e */ /* 0x000fe200048060ff */
[----:B------:R-:W-:Y:S01]  /*cd80*/  FMUL R210, R210, UR32 ;  /* 0x00000020d2d27c20 */ /* 0x000fe20008400000 */
[----:B------:R-:W-:Y:S01]  /*cd90*/  F2FP.SATFINITE.E5M2.F32.PACK_AB_MERGE_C R213, RZ, R213, RZ ;  /* 0x000000d5ffd5723e */ /* 0x000fe200048060ff */
[----:B------:R-:W-:Y:S01]  /*cda0*/  FMUL R209, R209, UR32 ;  /* 0x00000020d1d17c20 */ /* 0x000fe20008400000 */
        /* <DEDUP_REMOVED lines=8> */
[----:B------:R-:W-:-:S03]  /*ce30*/  ISETP.LT.OR P5, PT, R34, 0x29, !P1 ;  /* 0x000000292200780c */ /* 0x000fc60004fa1670 */
        /* <DEDUP_REMOVED lines=240> */
[----:B------:R1:W-:Y:S01]  /*dd40*/  @!P6 STG.E.U8 desc[UR20][R24.64+0x99], R23 ;  /* 0x000099171800e986 */ /* 0x0003e2000c101114 */
        /* <DEDUP_REMOVED lines=11> */
[----:B------:R0:W-:Y:S01]  /*de00*/  @!P4 STG.E.U8 desc[UR20][R26.64+0x99], R21 ;  /* 0x000099151a00c986 */ /* 0x0001e2000c101114 */
[----:B------:R-:W-:-:S03]  /*de10*/  ISETP.LT.OR P4, PT, R34, 0xa2, !P0 ;  /* 0x000000a22200780c */ /* 0x000fc60004781670 */
[----:B------:R-:W-:Y:S01]  /*de20*/  @!P5 STG.E.U8 desc[UR20][R24.64+0xa0], R29 ;  /* 0x0000a01d1800d986 */ /* 0x000fe2000c101114 */
[----:B------:R-:W-:-:S03]  /*de30*/  ISETP.LT.OR P5, PT, R34, 0xa9, !P1 ;  /* 0x000000a92200780c */ /* 0x000fc60004fa1670 */
[----:B------:R3:W-:Y:S01]  /*de40*/  @!P6 STG.E.U8 desc[UR20][R24.64+0xa1], R19 ;  /* 0x0000a1131800e986 */ /* 0x0007e2000c101114 */
[----:B------:R-:W-:Y:S01]  /*de50*/  ISETP.LT.OR P6, PT, R34, 0xaa, !P1 ;  /* 0x000000aa2200780c */ /* 0x000fe20004fc1670 */
[----:B------:R-:W-:Y:S01]  /*de60*/  FMUL R15, R15, UR32 ;  /* 0x000000200f0f7c20 */ /* 0x000fe20008400000 */
[----:B-1----:R-:W-:Y:S01]  /*de70*/  F2FP.SATFINITE.E5M2.F32.PACK_AB_MERGE_C R23, RZ, R18, RZ ;  /* 0x00000012ff17723e */ /* 0x002fe200048060ff */
[----:B------:R-:W-:Y:S01]  /*de80*/  FMUL R14, R14, UR32 ;  /* 0x000000200e0e7c20 */ /* 0x000fe20008400000 */
[----:B------:R-:W-:Y:S01]  /*de90*/  F2FP.SATFINITE.E5M2.F32.PACK_AB_MERGE_C R17, RZ, R17, RZ ;  /* 0x00000011ff11723e */ /* 0x000fe200048060ff */
[----:B------:R-:W-:Y:S01]  /*dea0*/  FMUL R13, R13, UR32 ;  /* 0x000000200d0d7c20 */ /* 0x000fe20008400000 */
[----:B0-----:R-:W-:Y:S01]  /*deb0*/  F2FP.SATFINITE.E5M2.F32.PACK_AB_MERGE_C R21, RZ, R16, RZ ;  /* 0x00000010ff15723e */ /* 0x001fe200048060ff */
[----:B------:R-:W-:Y:S01]  /*dec0*/  @!P3 STG.E.U8 desc[UR20][R26.64+0xa0], R23 ;  /* 0x0000a0171a00b986 */ /* 0x000fe2000c101114 */
[----:B------:R-:W-:Y:S02]  /*ded0*/  F2FP.SATFINITE.E5M2.F32.PACK_AB_MERGE_C R15, RZ, R15, RZ ;  /* 0x0000000fff0f723e */ /* 0x000fe400048060ff */
[C---:B------:R-:W-:Y:S01]  /*dee0*/  ISETP.LT.OR P3, PT, R34.reuse, 0xa9, !P0 ;  /* 0x000000a92200780c */ /* 0x040fe20004761670 */
[----:B------:R-:W-:Y:S01]  /*def0*/  @!P4 STG.E.U8 desc[UR20][R26.64+0xa1], R17 ;  /* 0x0000a1111a00c986 */ /* 0x000fe2000c101114 */
[----:B------:R-:W-:-:S03]  /*df00*/  ISETP.LT.OR P4, PT, R34, 0xaa, !P0 ;  /* 0x000000aa2200780c */ /* 0x000fc60004781670 */
[----:B------:R-:W-:Y:S01]  /*df10*/  @!P5 STG.E.U8 desc[UR20][R24.64+0xa8], R21 ;  /* 0x0000a8151800d986 */ /* 0x000fe2000c101114 */
[----:B------:R-:W-:Y:S01]  /*df20*/  ISETP.LT.OR P5, PT, R34, 0xb1, !P1 ;  /* 0x000000b12200780c */ /* 0x000fe20004fa1670 */
[----:B------:R-:W-:Y:S02]  /*df30*/  FMUL R12, R12, UR32 ;  /* 0x000000200c0c7c20 */ /* 0x000fe40008400000 */
[----:B------:R0:W-:Y:S01]  /*df40*/  @!P6 STG.E.U8 desc[UR20][R24.64+0xa9], R15 ;  /* 0x0000a90f1800e986 */ /* 0x0001e2000c101114 */
[----:B------:R-:W-:Y:S01]  /*df50*/  ISETP.LT.OR P6, PT, R34, 0xb2, !P1 ;  /* 0x000000b22200780c */ /* 0x000fe20004fc1670 */
[----:B------:R-:W-:Y:S01]  /*df60*/  FMUL R11, R11, UR32 ;  /* 0x000000200b0b7c20 */ /* 0x000fe20008400000 */
[----:B---3--:R-:W-:Y:S01]  /*df70*/  F2FP.SATFINITE.E5M2.F32.PACK_AB_MERGE_C R19, RZ, R14, RZ ;  /* 0x0000000eff13723e */ /* 0x008fe200048060ff */
[----:B------:R-:W3:Y:S01]  /*df80*/  LDL.LU R223, [R1+0x18] ;  /* 0x0000180001df7983 */ /* 0x000ee20000300800 */
[----:B------:R-:W-:Y:S02]  /*df90*/  F2FP.SATFINITE.E5M2.F32.PACK_AB_MERGE_C R13, RZ, R13, RZ ;  /* 0x0000000dff0d723e */ /* 0x000fe400048060ff */
[----:B------:R-:W-:Y:S01]  /*dfa0*/  F2FP.SATFINITE.E5M2.F32.PACK_AB_MERGE_C R11, RZ, R11, RZ ;  /* 0x0000000bff0b723e */ /* 0x000fe200048060ff */
[----:B------:R-:W-:Y:S01]  /*dfb0*/  @!P3 STG.E.U8 desc[UR20][R26.64+0xa8], R19 ;  /* 0x0000a8131a00b986 */ /* 0x000fe2000c101114 */
[----:B0-----:R-:W-:-:S03]  /*dfc0*/  F2FP.SATFINITE.E5M2.F32.PACK_AB_MERGE_C R15, RZ, R12, RZ ;  /* 0x0000000cff0f723e */ /* 0x001fc600048060ff */
[----:B------:R0:W-:Y:S01]  /*dfd0*/  @!P4 STG.E.U8 desc[UR20][R26.64+0xa9], R13 ;  /* 0x0000a90d1a00c986 */ /* 0x0001e2000c101114 */
[C---:B------:R-:W-:Y:S02]  /*dfe0*/  ISETP.LT.OR P3, PT, R34.reuse, 0xb1, !P0 ;  /* 0x000000b12200780c */ /* 0x040fe40004761670 */
[C---:B------:R-:W-:Y:S01]  /*dff0*/  ISETP.LT.OR P4, PT, R34.reuse, 0xb2, !P0 ;  /* 0x000000b22200780c */ /* 0x040fe20004781670 */
[----:B------:R-:W-:Y:S01]  /*e000*/  @!P5 STG.E.U8 desc[UR20][R24.64+0xb0], R15 ;  /* 0x0000b00f1800d986 */ /* 0x000fe2000c101114 */
[----:B------:R-:W-:Y:S01]  /*e010*/  ISETP.LT.OR P5, PT, R34, 0xb9, !P1 ;  /* 0x000000b92200780c */ /* 0x000fe20004fa1670 */
[----:B------:R-:W-:Y:S01]  /*e020*/  FMUL R10, R10, UR32 ;  /* 0x000000200a0a7c20 */ /* 0x000fe20008400000 */
[----:B------:R-:W-:Y:S01]  /*e030*/  FMUL R9, R9, UR32 ;  /* 0x0000002009097c20 */ /* 0x000fe20008400000 */
[----:B------:R-:W3:Y:S01]  /*e040*/  LDL.LU R222, [R1+0x14] ;  /* 0x0000140001de7983 */ /* 0x000ee20000300800 */
[----:B------:R-:W-:-:S03]  /*e050*/  FMUL R8, R8, UR32 ;  /* 0x0000002008087c20 */ /* 0x000fc60008400000 */
[----:B------:R-:W3:Y:S01]  /*e060*/  LDL.LU R220, [R1+0x10] ;  /* 0x0000100001dc7983 */ /* 0x000ee20000300800 */
[----:B------:R-:W-:-:S03]  /*e070*/  F2FP.SATFINITE.E5M2.F32.PACK_AB_MERGE_C R17, RZ, R10, RZ ;  /* 0x0000000aff11723e */ /* 0x000fc600048060ff */
[----:B------:R-:W3:Y:S01]  /*e080*/  LDL.LU R221, [R1+0xc] ;  /* 0x00000c0001dd7983 */ /* 0x000ee20000300800 */
[----:B------:R-:W-:Y:S01]  /*e090*/  F2FP.SATFINITE.E5M2.F32.PACK_AB_MERGE_C R9, RZ, R9, RZ ;  /* 0x00000009ff09723e */ /* 0x000fe200048060ff */
[----:B------:R-:W-:Y:S01]  /*e0a0*/  FMUL R7, R7, UR32 ;  /* 0x0000002007077c20 */ /* 0x000fe20008400000 */
[----:B0-----:R-:W-:Y:S01]  /*e0b0*/  F2FP.SATFINITE.E5M2.F32.PACK_AB_MERGE_C R13, RZ, R8, RZ ;  /* 0x00000008ff0d723e */ /* 0x001fe200048060ff */
[----:B------:R0:W-:Y:S01]  /*e0c0*/  @!P6 STG.E.U8 desc[UR20][R24.64+0xb1], R11 ;  /* 0x0000b10b1800e986 */ /* 0x0001e2000c101114 */
[----:B------:R-:W-:Y:S01]  /*e0d0*/  ISETP.LT.OR P6, PT, R34, 0xba, !P1 ;  /* 0x000000ba2200780c */ /* 0x000fe20004fc1670 */
[----:B-----5:R-:W-:Y:S01]  /*e0e0*/  FMUL R2, R2, UR32 ;  /* 0x0000002002027c20 */ /* 0x020fe20008400000 */
[----:B------:R-:W-:Y:S01]  /*e0f0*/  F2FP.SATFINITE.E5M2.F32.PACK_AB_MERGE_C R7, RZ, R7, RZ ;  /* 0x00000007ff07723e */ /* 0x000fe200048060ff */
[----:B------:R-:W-:Y:S01]  /*e100*/  @!P3 STG.E.U8 desc[UR20][R26.64+0xb0], R17 ;  /* 0x0000b0111a00b986 */ /* 0x000fe2000c101114 */
[----:B------:R-:W-:Y:S01]  /*e110*/  FMUL R3, R3, UR32 ;  /* 0x0000002003037c20 */ /* 0x000fe20008400000 */
[----:B------:R-:W-:Y:S01]  /*e120*/  FMUL R4, R4, UR32 ;  /* 0x0000002004047c20 */ /* 0x000fe20008400000 */
[C---:B------:R-:W-:Y:S01]  /*e130*/  ISETP.LT.OR P3, PT, R34.reuse, 0xb9, !P0 ;  /* 0x000000b92200780c */ /* 0x040fe20004761670 */
[----:B------:R1:W-:Y:S01]  /*e140*/  @!P4 STG.E.U8 desc[UR20][R26.64+0xb1], R9 ;  /* 0x0000b1091a00c986 */ /* 0x0003e2000c101114 */
[----:B------:R-:W-:Y:S01]  /*e150*/  ISETP.LT.OR P4, PT, R34, 0xba, !P0 ;  /* 0x000000ba2200780c */ /* 0x000fe20004781670 */
[----:B------:R-:W-:Y:S01]  /*e160*/  FMUL R6, R6, UR32 ;  /* 0x0000002006067c20 */ /* 0x000fe20008400000 */
[----:B------:R-:W-:Y:S01]  /*e170*/  FMUL R5, R5, UR32 ;  /* 0x0000002005057c20 */ /* 0x000fe20008400000 */
[----:B------:R2:W-:Y:S01]  /*e180*/  @!P5 STG.E.U8 desc[UR20][R24.64+0xb8], R13 ;  /* 0x0000b80d1800d986 */ /* 0x0005e2000c101114 */
[----:B------:R-:W-:Y:S01]  /*e190*/  ISETP.LT.OR P5, PT, R34, 0xc1, !P1 ;  /* 0x000000c12200780c */ /* 0x000fe20004fa1670 */
[----:B------:R-:W-:Y:S01]  /*e1a0*/  FMUL R0, R0, UR32 ;  /* 0x0000002000007c20 */ /* 0x000fe20008400000 */
[----:B0-----:R-:W-:Y:S01]  /*e1b0*/  F2FP.SATFINITE.E5M2.F32.PACK_AB_MERGE_C R11, RZ, R6, RZ ;  /* 0x00000006ff0b723e */ /* 0x001fe200048060ff */
[----:B------:R-:W3:Y:S01]  /*e1c0*/  LDL.LU R225, [R1+0x1c] ;  /* 0x00001c0001e17983 */ /* 0x000ee20000300800 */
[----:B------:R-:W-:-:S03]  /*e1d0*/  F2FP.SATFINITE.E5M2.F32.PACK_AB_MERGE_C R5, RZ, R5, RZ ;  /* 0x00000005ff05723e */ /* 0x000fc600048060ff */
[----:B------:R0:W-:Y:S01]  /*e1e0*/  @!P6 STG.E.U8 desc[UR20][R24.64+0xb9], R7 ;  /* 0x0000b9071800e986 */ /* 0x0001e2000c101114 */
[----:B-1----:R-:W-:Y:S01]  /*e1f0*/  F2FP.SATFINITE.E5M2.F32.PACK_AB_MERGE_C R9, RZ, R4, RZ ;  /* 0x00000004ff09723e */ /* 0x002fe200048060ff */
[----:B------:R-:W-:Y:S01]  /*e200*/  FMUL R4, R227, UR32 ;  /* 0x00000020e3047c20 */ /* 0x000fe20008400000 */
[----:B------:R-:W-:Y:S01]  /*e210*/  ISETP.LT.OR P6, PT, R34, 0xc2, !P1 ;  /* 0x000000c22200780c */ /* 0x000fe20004fc1670 */
[----:B------:R-:W-:Y:S01]  /*e220*/  @!P3 STG.E.U8 desc[UR20][R26.64+0xb8], R11 ;  /* 0x0000b80b1a00b986 */ /* 0x000fe2000c101114 */
[----:B--2---:R-:W-:Y:S01]  /*e230*/  F2FP.SATFINITE.E5M2.F32.PACK_AB_MERGE_C R13, RZ, R2, RZ ;  /* 0x00000002ff0d723e */ /* 0x004fe200048060ff */
[----:B----4-:R-:W-:Y:S01]  /*e240*/  FMUL R2, R224, UR32 ;  /* 0x00000020e0027c20 */ /* 0x010fe20008400000 */
[----:B------:R-:W-:Y:S01]  /*e250*/  ISETP.LT.OR P3, PT, R34, 0xc1, !P0 ;  /* 0x000000c12200780c */ /* 0x000fe20004761670 */
[----:B------:R-:W2:Y:S01]  /*e260*/  LDL.LU R224, [R1+0x20] ;  /* 0x0000200001e07983 */ /* 0x000ea20000300800 */
[----:B0-----:R-:W-:Y:S01]  /*e270*/  F2FP.SATFINITE.E5M2.F32.PACK_AB_MERGE_C R7, RZ, R3, RZ ;  /* 0x00000003ff07723e */ /* 0x001fe200048060ff */
[----:B------:R-:W-:-:S02]  /*e280*/  FMUL R3, R226, UR32 ;  /* 0x00000020e2037c20 */ /* 0x000fc40008400000 */
[----:B------:R0:W-:Y:S01]  /*e290*/  @!P4 STG.E.U8 desc[UR20][R26.64+0xb9], R5 ;  /* 0x0000b9051a00c986 */ /* 0x0001e2000c101114 */
[----:B------:R-:W-:-:S03]  /*e2a0*/  ISETP.LT.OR P4, PT, R34, 0xc2, !P0 ;  /* 0x000000c22200780c */ /* 0x000fc60004781670 */
[----:B------:R-:W4:Y:S04]  /*e2b0*/  LDL.LU R226, [R1+0x24] ;  /* 0x0000240001e27983 */ /* 0x000f280000300800 */
[----:B------:R-:W4:Y:S04]  /*e2c0*/  LDL.LU R227, [R1+0x28] ;  /* 0x0000280001e37983 */ /* 0x000f280000300800 */
[----:B------:R-:W-:Y:S01]  /*e2d0*/  @!P5 STG.E.U8 desc[UR20][R24.64+0xc0], R9 ;  /* 0x0000c0091800d986 */ /* 0x000fe2000c101114 */
[C---:B------:R-:W-:Y:S02]  /*e2e0*/  ISETP.LT.OR P5, PT, R34.reuse, 0xc9, !P1 ;  /* 0x000000c92200780c */ /* 0x040fe40004fa1670 */
[----:B0-----:R-:W-:Y:S01]  /*e2f0*/  F2FP.SATFINITE.E5M2.F32.PACK_AB_MERGE_C R5, RZ, R0, RZ ;  /* 0x00000000ff05723e */ /* 0x001fe200048060ff */
[----:B------:R0:W-:Y:S01]  /*e300*/  @!P6 STG.E.U8 desc[UR20][R24.64+0xc1], R7 ;  /* 0x0000c1071800e986 */ /* 0x0001e2000c101114 */
[----:B------:R-:W-:-:S03]  /*e310*/  ISETP.LT.OR P6, PT, R34, 0xca, !P1 ;  /* 0x000000ca2200780c */ /* 0x000fc60004fc1670 */
[----:B------:R-:W-:Y:S01]  /*e320*/  @!P3 STG.E.U8 desc[UR20][R26.64+0xc0], R13 ;  /* 0x0000c00d1a00b986 */ /* 0x000fe2000c101114 */
[----:B------:R-:W-:-:S03]  /*e330*/  ISETP.LT.OR P3, PT, R34, 0xc9, !P0 ;  /* 0x000000c92200780c */ /* 0x000fc60004761670 */
[----:B------:R1:W-:Y:S01]  /*e340*/  @!P4 STG.E.U8 desc[UR20][R26.64+0xc1], R5 ;  /* 0x0000c1051a00c986 */ /* 0x0003e2000c101114 */
[----:B0-----:R-:W-:Y:S02]  /*e350*/  F2FP.SATFINITE.E5M2.F32.PACK_AB_MERGE_C R7, RZ, R2, RZ ;  /* 0x00000002ff07723e */ /* 0x001fe400048060ff */
[----:B------:R-:W-:-:S03]  /*e360*/  ISETP.LT.OR P4, PT, R34, 0xca, !P0 ;  /* 0x000000ca2200780c */ /* 0x000fc60004781670 */
[----:B------:R0:W-:Y:S01]  /*e370*/  @!P5 STG.E.U8 desc[UR20][R24.64+0xc8], R7 ;  /* 0x0000c8071800d986 */ /* 0x0001e2000c101114 */
[----:B------:R-:W-:Y:S02]  /*e380*/  ISETP.LT.OR P5, PT, R34, 0xd1, !P1 ;  /* 0x000000d12200780c */ /* 0x000fe40004fa1670 */
[----:B------:R-:W-:Y:S02]  /*e390*/  F2FP.SATFINITE.E5M2.F32.PACK_AB_MERGE_C R9, RZ, R3, RZ ;  /* 0x00000003ff09723e */ /* 0x000fe400048060ff */
[----:B------:R-:W-:-:S03]  /*e3a0*/  F2FP.SATFINITE.E5M2.F32.PACK_AB_MERGE_C R11, RZ, R4, RZ ;  /* 0x00000004ff0b723e */ /* 0x000fc600048060ff */
[----:B------:R0:W-:Y:S04]  /*e3b0*/  @!P6 STG.E.U8 desc[UR20][R24.64+0xc9], R9 ;  /* 0x0000c9091800e986 */ /* 0x0001e8000c101114 */
[----:B------:R-:W-:Y:S01]  /*e3c0*/  @!P3 STG.E.U8 desc[UR20][R26.64+0xc8], R11 ;  /* 0x0000c80b1a00b986 */ /* 0x000fe2000c101114 */
[----:B---3--:R-:W-:Y:S01]  /*e3d0*/  FMUL R2, R220, UR32 ;  /* 0x00000020dc027c20 */ /* 0x008fe20008400000 */
[----:B------:R-:W-:Y:S02]  /*e3e0*/  FMUL R0, R221, UR32 ;  /* 0x00000020dd007c20 */ /* 0x000fe40008400000 */
[----:B------:R-:W3:Y:S03]  /*e3f0*/  LDL.LU R221, [R1+0x2c] ;  /* 0x00002c0001dd7983 */ /* 0x000ee60000300800 */
[----:B-1----:R-:W-:Y:S01]  /*e400*/  F2FP.SATFINITE.E5M2.F32.PACK_AB_MERGE_C R5, RZ, R0, RZ ;  /* 0x00000000ff05723e */ /* 0x002fe200048060ff */
[----:B------:R-:W3:Y:S01]  /*e410*/  LDL.LU R220, [R1+0x30] ;  /* 0x0000300001dc7983 */ /* 0x000ee20000300800 */
[----:B------:R-:W-:Y:S01]  /*e420*/  FMUL R0, R223, UR32 ;  /* 0x00000020df007c20 */ /* 0x000fe20008400000 */
[----:B------:R-:W-:Y:S01]  /*e430*/  FMUL R3, R222, UR32 ;  /* 0x00000020de037c20 */ /* 0x000fe20008400000 */
[----:B0-----:R-:W-:Y:S01]  /*e440*/  F2FP.SATFINITE.E5M2.F32.PACK_AB_MERGE_C R7, RZ, R2, RZ ;  /* 0x00000002ff07723e */ /* 0x001fe200048060ff */
[----:B------:R-:W3:Y:S02]  /*e450*/  LDL.LU R222, [R1+0x34] ;  /* 0x0000340001de7983 */ /* 0x000ee40000300800 */
[----:B------:R-:W-:-:S02]  /*e460*/  F2FP.SATFINITE.E5M2.F32.PACK_AB_MERGE_C R13, RZ, R0, RZ ;  /* 0x00000000ff0d723e */ /* 0x000fc400048060ff */
[----:B------:R-:W3:Y:S01]  /*e470*/  LDL.LU R223, [R1+0x38] ;  /* 0x0000380001df7983 */ /* 0x000ee20000300800 */
[----:B------:R-:W-:Y:S01]  /*e480*/  F2FP.SATFINITE.E5M2.F32.PACK_AB_MERGE_C R9, RZ, R3, RZ ;  /* 0x00000003ff09723e */ /* 0x000fe200048060ff */
[----:B------:R-:W-:Y:S02]  /*e490*/  FMUL R2, R225, UR32 ;  /* 0x00000020e1027c20 */ /* 0x000fe40008400000 */
[----:B------:R-:W3:Y:S04]  /*e4a0*/  LDL.LU R225, [R1+0x3c] ;  /* 0x00003c0001e17983 */ /* 0x000ee80000300800 */
[----:B------:R-:W-:Y:S01]  /*e4b0*/  @!P4 STG.E.U8 desc[UR20][R26.64+0xc9], R5 ;  /* 0x0000c9051a00c986 */ /* 0x000fe2000c101114 */
[----:B--2---:R-:W-:-:S03]  /*e4c0*/  FMUL R0, R224, UR32 ;  /* 0x00000020e0007c20 */ /* 0x004fc60008400000 */
[----:B------:R0:W-:Y:S04]  /*e4d0*/  @!P5 STG.E.U8 desc[UR20][R24.64+0xd0], R7 ;  /* 0x0000d0071800d986 */ /* 0x0001e8000c101114 */
[----:B------:R-:W2:Y:S01]  /*e4e0*/  LDL.LU R224, [R1+0x40] ;  /* 0x0000400001e07983 */ /* 0x000ea20000300800 */
[----:B----4-:R-:W-:-:S03]  /*e4f0*/  FMUL R3, R226, UR32 ;  /* 0x00000020e2037c20 */ /* 0x010fc60008400000 */
[----:B------:R-:W4:Y:S01]  /*e500*/  LDL.LU R226, [R1+0x44] ;  /* 0x0000440001e27983 */ /* 0x000f220000300800 */
[----:B0-----:R-:W-:Y:S01]  /*e510*/  F2FP.SATFINITE.E5M2.F32.PACK_AB_MERGE_C R7, RZ, R0, RZ ;  /* 0x00000000ff07723e */ /* 0x001fe200048060ff */
[----:B------:R-:W-:Y:S02]  /*e520*/  FMUL R0, R227, UR32 ;  /* 0x00000020e3007c20 */ /* 0x000fe40008400000 */
[----:B------:R-:W4:Y:S01]  /*e530*/  LDL.LU R227, [R1+0x48] ;  /* 0x0000480001e37983 */ /* 0x000f220000300800 */
[C---:B------:R-:W-:Y:S02]  /*e540*/  ISETP.LT.OR P6, PT, R34.reuse, 0xd2, !P1 ;  /* 0x000000d22200780c */ /* 0x040fe40004fc1670 */
[C---:B------:R-:W-:Y:S01]  /*e550*/  ISETP.LT.OR P4, PT, R34.reuse, 0xd2, !P0 ;  /* 0x000000d22200780c */ /* 0x040fe20004781670 */
[----:B------:R-:W4:Y:S01]  /*e560*/  LDL.LU R219, [R1+0x4c] ;  /* 0x00004c0001db7983 */ /* 0x000f220000300800 */
[----:B------:R-:W-:Y:S02]  /*e570*/  F2FP.SATFINITE.E5M2.F32.PACK_AB_MERGE_C R5, RZ, R2, RZ ;  /* 0x00000002ff05723e */ /* 0x000fe400048060ff */
[----:B------:R-:W-:-:S02]  /*e580*/  ISETP.LT.OR P3, PT, R34, 0xd1, !P0 ;  /* 0x000000d12200780c */ /* 0x000fc40004761670 */
[----:B------:R-:W-:Y:S02]  /*e590*/  ISETP.LT.OR P5, PT, R34, 0xd9, !P1 ;  /* 0x000000d92200780c */ /* 0x000fe40004fa1670 */
[----:B------:R-:W-:-:S03]  /*e5a0*/  F2FP.SATFINITE.E5M2.F32.PACK_AB_MERGE_C R11, RZ, R0, RZ ;  /* 0x00000000ff0b723e */ /* 0x000fc600048060ff */
[----:B------:R0:W-:Y:S01]  /*e5b0*/  @!P6 STG.E.U8 desc[UR20][R24.64+0xd1], R9 ;  /* 0x0000d1091800e986 */ /* 0x0001e2000c101114 */
[----:B------:R-:W-:-:S03]  /*e5c0*/  ISETP.LT.OR P6, PT, R34, 0xda, !P1 ;  /* 0x000000da2200780c */ /* 0x000fc60004fc1670 */
[----:B------:R1:W-:Y:S01]  /*e5d0*/  @!P4 STG.E.U8 desc[UR20][R26.64+0xd1], R5 ;  /* 0x0000d1051a00c986 */ /* 0x0003e2000c101114 */
[----:B------:R-:W-:-:S03]  /*e5e0*/  ISETP.LT.OR P4, PT, R34, 0xda, !P0 ;  /* 0x000000da2200780c */ /* 0x000fc60004781670 */
[----:B------:R-:W-:Y:S01]  /*e5f0*/  @!P3 STG.E.U8 desc[UR20][R26.64+0xd0], R13 ;  /* 0x0000d00d1a00b986 */ /* 0x000fe2000c101114 */
[----:B0-----:R-:W-:-:S03]  /*e600*/  F2FP.SATFINITE.E5M2.F32.PACK_AB_MERGE_C R9, RZ, R3, RZ ;  /* 0x00000003ff09723e */ /* 0x001fc600048060ff */
[----:B------:R0:W-:Y:S04]  /*e610*/  @!P5 STG.E.U8 desc[UR20][R24.64+0xd8], R7 ;  /* 0x0000d8071800d986 */ /* 0x0001e8000c101114 */
[----:B------:R0:W-:Y:S01]  /*e620*/  @!P6 STG.E.U8 desc[UR20][R24.64+0xd9], R9 ;  /* 0x0000d9091800e986 */ /* 0x0001e2000c101114 */
[----:B---3--:R-:W-:-:S03]  /*e630*/  FMUL R0, R221, UR32 ;  /* 0x00000020dd007c20 */ /* 0x008fc60008400000 */
[----:B------:R-:W3:Y:S01]  /*e640*/  LDL.LU R221, [R1+0x50] ;  /* 0x0000500001dd7983 */ /* 0x000ee20000300800 */
[----:B------:R-:W-:-:S03]  /*e650*/  FMUL R2, R220, UR32 ;  /* 0x00000020dc027c20 */ /* 0x000fc60008400000 */
[----:B------:R-:W3:Y:S01]  /*e660*/  LDL.LU R220, [R1+0x54] ;  /* 0x0000540001dc7983 */ /* 0x000ee20000300800 */
[----:B-1----:R-:W-:Y:S01]  /*e670*/  F2FP.SATFINITE.E5M2.F32.PACK_AB_MERGE_C R5, RZ, R0, RZ ;  /* 0x00000000ff05723e */ /* 0x002fe200048060ff */
[----:B------:R-:W-:Y:S02]  /*e680*/  FMUL R3, R222, UR32 ;  /* 0x00000020de037c20 */ /* 0x000fe40008400000 */
[----:B------:R-:W3:Y:S01]  /*e690*/  LDL.LU R222, [R1+0x58] ;  /* 0x0000580001de7983 */ /* 0x000ee20000300800 */
[----:B0-----:R-:W-:Y:S01]  /*e6a0*/  F2FP.SATFINITE.E5M2.F32.PACK_AB_MERGE_C R7, RZ, R2, RZ ;  /* 0x00000002ff07723e */ /* 0x001fe200048060ff */
[----:B------:R-:W-:Y:S01]  /*e6b0*/  FMUL R4, R223, UR32 ;  /* 0x00000020df047c20 */ /* 0x000fe20008400000 */
[----:B------:R-:W-:Y:S01]  /*e6c0*/  F2FP.SATFINITE.E5M2.F32.PACK_AB_MERGE_C R9, RZ, R3, RZ ;  /* 0x00000003ff09723e */ /* 0x000fe200048060ff */
[----:B------:R-:W3:Y:S01]  /*e6d0*/  LDL.LU R223, [R1+0x5c] ;  /* 0x00005c0001df7983 */ /* 0x000ee20000300800 */
[----:B------:R-:W-:-:S03]  /*e6e0*/  FMUL R0, R225, UR32 ;  /* 0x00000020e1007c20 */ /* 0x000fc60008400000 */
[----:B------:R0:W-:Y:S04]  /*e6f0*/  @!P4 STG.E.U8 desc[UR20][R26.64+0xd9], R5 ;  /* 0x0000d9051a00c986 */ /* 0x0001e8000c101114 */
[----:B------:R-:W3:Y:S01]  /*e700*/  LDL.LU R225, [R1+0x60] ;  /* 0x0000600001e17983 */ /* 0x000ee20000300800 */
[----:B0-----:R-:W-:Y:S01]  /*e710*/  F2FP.SATFINITE.E5M2.F32.PACK_AB_MERGE_C R5, RZ, R0, RZ ;  /* 0x00000000ff05723e */ /* 0x001fe200048060ff */
[----:B--2---:R-:W-:Y:S02]  /*e720*/  FMUL R2, R224, UR32 ;  /* 0x00000020e0027c20 */ /* 0x004fe40008400000 */
[----:B------:R-:W2:Y:S01]  /*e730*/  LDL.LU R224, [R1+0x64] ;  /* 0x0000640001e07983 */ /* 0x000ea20000300800 */
[----:B----4-:R-:W-:-:S03]  /*e740*/  FMUL R3, R226, UR32 ;  /* 0x00000020e2037c20 */ /* 0x010fc60008400000 */
[----:B------:R-:W4:Y:S01]  /*e750*/  LDL.LU R226, [R1+0x68] ;  /* 0x0000680001e27983 */ /* 0x000f220000300800 */
[----:B------:R-:W-:-:S03]  /*e760*/  FMUL R0, R227, UR32 ;  /* 0x00000020e3007c20 */ /* 0x000fc60008400000 */
[----:B------:R-:W4:Y:S01]  /*e770*/  LDL.LU R227, [R1+0x6c] ;  /* 0x00006c0001e37983 */ /* 0x000f220000300800 */
[C---:B------:R-:W-:Y:S02]  /*e780*/  ISETP.LT.OR P3, PT, R34.reuse, 0xd9, !P0 ;  /* 0x000000d92200780c */ /* 0x040fe40004761670 */
[C---:B------:R-:W-:Y:S02]  /*e790*/  ISETP.LT.OR P5, PT, R34.reuse, 0xe1, !P1 ;  /* 0x000000e12200780c */ /* 0x040fe40004fa1670 */
[C---:B------:R-:W-:Y:S02]  /*e7a0*/  ISETP.LT.OR P6, PT, R34.reuse, 0xe2, !P1 ;  /* 0x000000e22200780c */ /* 0x040fe40004fc1670 */
[----:B------:R-:W-:-:S07]  /*e7b0*/  ISETP.LT.OR P4, PT, R34, 0xe2, !P0 ;  /* 0x000000e22200780c */ /* 0x000fce0004781670 */
[----:B------:R-:W-:Y:S01]  /*e7c0*/  @!P3 STG.E.U8 desc[UR20][R26.64+0xd8], R11 ;  /* 0x0000d80b1a00b986 */ /* 0x000fe2000c101114 */
[----:B------:R-:W-:-:S03]  /*e7d0*/  ISETP.LT.OR P3, PT, R34, 0xe1, !P0 ;  /* 0x000000e12200780c */ /* 0x000fc60004761670 */
[----:B------:R0:W-:Y:S01]  /*e7e0*/  @!P5 STG.E.U8 desc[UR20][R24.64+0xe0], R7 ;  /* 0x0000e0071800d986 */ /* 0x0001e2000c101114 */
[----:B------:R-:W-:-:S03]  /*e7f0*/  ISETP.LT.OR P5, PT, R34, 0xe9, !P1 ;  /* 0x000000e92200780c */ /* 0x000fc60004fa1670 */
[----:B------:R1:W-:Y:S01]  /*e800*/  @!P6 STG.E.U8 desc[UR20][R24.64+0xe1], R9 ;  /* 0x0000e1091800e986 */ /* 0x0003e2000c101114 */
[----:B------:R-:W-:Y:S02]  /*e810*/  ISETP.LT.OR P6, PT, R34, 0xea, !P1 ;  /* 0x000000ea2200780c */ /* 0x000fe40004fc1670 */
[----:B------:R-:W-:Y:S01]  /*e820*/  F2FP.SATFINITE.E5M2.F32.PACK_AB_MERGE_C R13, RZ, R4, RZ ;  /* 0x00000004ff0d723e */ /* 0x000fe200048060ff */
[----:B------:R1:W-:Y:S01]  /*e830*/  @!P4 STG.E.U8 desc[UR20][R26.64+0xe1], R5 ;  /* 0x0000e1051a00c986 */ /* 0x0003e2000c101114 */
[----:B0-----:R-:W-:-:S03]  /*e840*/  F2FP.SATFINITE.E5M2.F32.PACK_AB_MERGE_C R7, RZ, R2, RZ ;  /* 0x00000002ff07723e */ /* 0x001fc600048060ff */
[----:B------:R-:W-:Y:S01]  /*e850*/  @!P3 STG.E.U8 desc[UR20][R26.64+0xe0], R13 ;  /* 0x0000e00d1a00b986 */ /* 0x000fe2000c101114 */
[----:B-1----:R-:W-:-:S03]  /*e860*/  F2FP.SATFINITE.E5M2.F32.PACK_AB_MERGE_C R9, RZ, R3, RZ ;  /* 0x00000003ff09723e */ /* 0x002fc600048060ff */
[----:B------:R0:W-:Y:S01]  /*e870*/  @!P5 STG.E.U8 desc[UR20][R24.64+0xe8], R7 ;  /* 0x0000e8071800d986 */ /* 0x0001e2000c101114 */
[C---:B------:R-:W-:Y:S02]  /*e880*/  ISETP.LT.OR P3, PT, R34.reuse, 0xe9, !P0 ;  /* 0x000000e92200780c */ /* 0x040fe40004761670 */
[C---:B------:R-:W-:Y:S01]  /*e890*/  ISETP.LT.OR P4, PT, R34.reuse, 0xea, !P0 ;  /* 0x000000ea2200780c */ /* 0x040fe20004781670 */
[----:B------:R1:W-:Y:S01]  /*e8a0*/  @!P6 STG.E.U8 desc[UR20][R24.64+0xe9], R9 ;  /* 0x0000e9091800e986 */ /* 0x0003e2000c101114 */
[C---:B------:R-:W-:Y:S01]  /*e8b0*/  ISETP.LT.OR P5, PT, R34.reuse, 0xf1, !P1 ;  /* 0x000000f12200780c */ /* 0x040fe20004fa1670 */
[----:B------:R-:W-:Y:S01]  /*e8c0*/  FMUL R2, R219, UR32 ;  /* 0x00000020db027c20 */ /* 0x000fe20008400000 */
[----:B------:R-:W-:Y:S02]  /*e8d0*/  ISETP.LT.OR P6, PT, R34, 0xf2, !P1 ;  /* 0x000000f22200780c */ /* 0x000fe40004fc1670 */
[----:B------:R-:W-:Y:S02]  /*e8e0*/  F2FP.SATFINITE.E5M2.F32.PACK_AB_MERGE_C R11, RZ, R0, RZ ;  /* 0x00000000ff0b723e */ /* 0x000fe400048060ff */
[----:B------:R-:W-:-:S03]  /*e8f0*/  F2FP.SATFINITE.E5M2.F32.PACK_AB_MERGE_C R5, RZ, R2, RZ ;  /* 0x00000002ff05723e */ /* 0x000fc600048060ff */
[----:B------:R-:W-:Y:S01]  /*e900*/  @!P3 STG.E.U8 desc[UR20][R26.64+0xe8], R11 ;  /* 0x0000e80b1a00b986 */ /* 0x000fe2000c101114 */
[----:B------:R-:W-:-:S03]  /*e910*/  ISETP.LT.OR P3, PT, R34, 0xf1, !P0 ;  /* 0x000000f12200780c */ /* 0x000fc60004761670 */
[----:B------:R-:W-:Y:S01]  /*e920*/  @!P4 STG.E.U8 desc[UR20][R26.64+0xe9], R5 ;  /* 0x0000e9051a00c986 */ /* 0x000fe2000c101114 */
[C---:B------:R-:W-:Y:S02]  /*e930*/  ISETP.LT.OR P4, PT, R34.reuse, 0xf9, !P1 ;  /* 0x000000f92200780c */ /* 0x040fe40004f81670 */
[----:B------:R-:W-:Y:S01]  /*e940*/  ISETP.LT.OR P1, PT, R34, 0xfa, !P1 ;  /* 0x000000fa2200780c */ /* 0x000fe20004f21670 */
[----:B---3--:R-:W-:Y:S01]  /*e950*/  FMUL R0, R221, UR32 ;  /* 0x00000020dd007c20 */ /* 0x008fe20008400000 */
[----:B------:R-:W-:-:S04]  /*e960*/  FMUL R3, R220, UR32 ;  /* 0x00000020dc037c20 */ /* 0x000fc80008400000 */
[----:B0-----:R-:W-:Y:S02]  /*e970*/  F2FP.SATFINITE.E5M2.F32.PACK_AB_MERGE_C R7, RZ, R0, RZ ;  /* 0x00000000ff07723e */ /* 0x001fe400048060ff */
[----:B-1----:R-:W-:Y:S01]  /*e980*/  F2FP.SATFINITE.E5M2.F32.PACK_AB_MERGE_C R9, RZ, R3, RZ ;  /* 0x00000003ff09723e */ /* 0x002fe200048060ff */
[----:B------:R-:W-:Y:S02]  /*e990*/  FMUL R0, R222, UR32 ;  /* 0x00000020de007c20 */ /* 0x000fe40008400000 */
[----:B------:R0:W-:Y:S01]  /*e9a0*/  @!P5 STG.E.U8 desc[UR20][R24.64+0xf0], R7 ;  /* 0x0000f0071800d986 */ /* 0x0001e2000c101114 */
[----:B------:R-:W-:-:S03]  /*e9b0*/  ISETP.LT.OR P5, PT, R34, 0xf2, !P0 ;  /* 0x000000f22200780c */ /* 0x000fc600047a1670 */
[----:B------:R1:W-:Y:S01]  /*e9c0*/  @!P6 STG.E.U8 desc[UR20][R24.64+0xf1], R9 ;  /* 0x0000f1091800e986 */ /* 0x0003e2000c101114 */
[C---:B------:R-:W-:Y:S02]  /*e9d0*/  ISETP.LT.OR P6, PT, R34.reuse, 0xf9, !P0 ;  /* 0x000000f92200780c */ /* 0x040fe400047c1670 */
[----:B------:R-:W-:Y:S01]  /*e9e0*/  F2FP.SATFINITE.E5M2.F32.PACK_AB_MERGE_C R13, RZ, R0, RZ ;  /* 0x00000000ff0d723e */ /* 0x000fe200048060ff */
[----:B------:R-:W-:Y:S01]  /*e9f0*/  FMUL R0, R223, UR32 ;  /* 0x00000020df007c20 */ /* 0x000fe20008400000 */
[----:B------:R-:W-:Y:S01]  /*ea00*/  ISETP.LT.OR P0, PT, R34, 0xfa, !P0 ;  /* 0x000000fa2200780c */ /* 0x000fe20004701670 */
[----:B------:R-:W-:-:S03]  /*ea10*/  FMUL R2, R225, UR32 ;  /* 0x00000020e1027c20 */ /* 0x000fc60008400000 */
[----:B0-----:R-:W-:Y:S02]  /*ea20*/  F2FP.SATFINITE.E5M2.F32.PACK_AB_MERGE_C R7, RZ, R0, RZ ;  /* 0x00000000ff07723e */ /* 0x001fe400048060ff */
[----:B-1----:R-:W-:Y:S01]  /*ea30*/  F2FP.SATFINITE.E5M2.F32.PACK_AB_MERGE_C R9, RZ, R2, RZ ;  /* 0x00000002ff09723e */ /* 0x002fe200048060ff */
[----:B--2---:R-:W-:Y:S01]  /*ea40*/  FMUL R3, R224, UR32 ;  /* 0x00000020e0037c20 */ /* 0x004fe20008400000 */
[----:B----4-:R-:W-:Y:S01]  /*ea50*/  FMUL R4, R226, UR32 ;  /* 0x00000020e2047c20 */ /* 0x010fe20008400000 */
[----:B------:R-:W-:-:S03]  /*ea60*/  FMUL R5, R227, UR32 ;  /* 0x00000020e3057c20 */ /* 0x000fc60008400000 */
[----:B------:R-:W-:Y:S02]  /*ea70*/  F2FP.SATFINITE.E5M2.F32.PACK_AB_MERGE_C R3, RZ, R3, RZ ;  /* 0x00000003ff03723e */ /* 0x000fe400048060ff */
[----:B------:R-:W-:Y:S02]  /*ea80*/  F2FP.SATFINITE.E5M2.F32.PACK_AB_MERGE_C R11, RZ, R4, RZ ;  /* 0x00000004ff0b723e */ /* 0x000fe400048060ff */
[----:B------:R-:W-:Y:S01]  /*ea90*/  F2FP.SATFINITE.E5M2.F32.PACK_AB_MERGE_C R5, RZ, R5, RZ ;  /* 0x00000005ff05723e */ /* 0x000fe200048060ff */
[----:B------:R0:W-:Y:S04]  /*eaa0*/  @!P3 STG.E.U8 desc[UR20][R26.64+0xf0], R13 ;  /* 0x0000f00d1a00b986 */ /* 0x0001e8000c101114 */
[----:B------:R0:W-:Y:S04]  /*eab0*/  @!P5 STG.E.U8 desc[UR20][R26.64+0xf1], R7 ;  /* 0x0000f1071a00d986 */ /* 0x0001e8000c101114 */
[----:B------:R0:W-:Y:S04]  /*eac0*/  @!P4 STG.E.U8 desc[UR20][R24.64+0xf8], R9 ;  /* 0x0000f8091800c986 */ /* 0x0001e8000c101114 */
[----:B------:R0:W-:Y:S04]  /*ead0*/  @!P1 STG.E.U8 desc[UR20][R24.64+0xf9], R3 ;  /* 0x0000f90318009986 */ /* 0x0001e8000c101114 */
[----:B------:R0:W-:Y:S04]  /*eae0*/  @!P6 STG.E.U8 desc[UR20][R26.64+0xf8], R11 ;  /* 0x0000f80b1a00e986 */ /* 0x0001e8000c101114 */
[----:B------:R0:W-:Y:S02]  /*eaf0*/  @!P0 STG.E.U8 desc[UR20][R26.64+0xf9], R5 ;  /* 0x0000f9051a008986 */ /* 0x0001e4000c101114 */
.L_x_297:
[----:B------:R-:W-:Y:S05]  /*eb00*/  BSYNC B0 ;  /* 0x0000000000007941 */ /* 0x000fea0003800000 */
.L_x_39:
[----:B------:R-:W2:Y:S01]  /*eb10*/  LDL.LU R22, [R1+0x7c] ;  /* 0x00007c0001167983 */ /* 0x000ea20000300800 */
[----:B0----5:R-:W-:Y:S01]  /*eb20*/  IMAD.U32 R3, RZ, RZ, UR12 ;  /* 0x0000000cff037e24 */ /* 0x021fe2000f8e00ff */
[----:B------:R-:W-:Y:S02]  /*eb30*/  ULDC.64 UR6, c[0x0][0x650] ;  /* 0x0001940000067ab9 */ /* 0x000fe40000000a00 */
[----:B------:R-:W3:Y:S01]  /*eb40*/  LDL.LU R19, [R1+0x80] ;  /* 0x0000800001137983 */ /* 0x000ee20000300800 */
[----:B------:R-:W-:Y:S01]  /*eb50*/  IMAD.U32 R0, RZ, RZ, UR16 ;  /* 0x00000010ff007e24 */ /* 0x000fe2000f8e00ff */
[----:B------:R0:W-:Y:S01]  /*eb60*/  SYNCS.ARRIVE.TRANS64.A1T0 RZ, [R3+UR28], RZ ;  /* 0x000000ff03ff79a7 */ /* 0x0001e2000810001c */
[----:B------:R-:W-:Y:S02]  /*eb70*/  IMAD.U32 R2, RZ, RZ, UR16 ;  /* 0x00000010ff027e24 */ /* 0x000fe4000f8e00ff */
[----:B------:R-:W-:Y:S02]  /*eb80*/  IMAD.MOV.U32 R4, RZ, RZ, -0x1 ;  /* 0xffffffffff047424 */ /* 0x000fe400078e00ff */
[----:B0-----:R-:W-:Y:S01]  /*eb90*/  IMAD.U32 R3, RZ, RZ, UR13 ;  /* 0x0000000dff037e24 */ /* 0x001fe2000f8e00ff */
[----:B---3--:R-:W-:-:S02]  /*eba0*/  LEA R19, P0, R0, R19, 0x1 ;  /* 0x0000001300137211 */ /* 0x008fc400078008ff */
[----:B------:R-:W-:Y:S02]  /*ebb0*/  PRMT R0, RZ, 0x7610, R0 ;  /* 0x00007610ff007816 */ /* 0x000fe40000000000 */
[----:B--2---:R-:W-:Y:S01]  /*ebc0*/  LEA.HI.X R22, R2, R22, R3, 0x1, P0 ;  /* 0x0000001602167211 */ /* 0x004fe200000f0c03 */
[----:B------:R-:W-:Y:S01]  /*ebd0*/  IMAD.MOV.U32 R2, RZ, RZ, -0x1 ;  /* 0xffffffffff027424 */ /* 0x000fe200078e00ff */
[----:B------:R0:W-:Y:S01]  /*ebe0*/  STL [R1+0x80], R19 ;  /* 0x0000801301007387 */ /* 0x0001e20000100800 */
[----:B------:R-:W-:Y:S01]  /*ebf0*/  IMAD.MOV.U32 R3, RZ, RZ, -0x1 ;  /* 0xffffffffff037424 */ /* 0x000fe200078e00ff */
[----:B------:R-:W-:Y:S02]  /*ec00*/  ISETP.GE.U32.AND P0, PT, R19, UR6, PT ;  /* 0x0000000613007c0c */ /* 0x000fe4000bf06070 */
[----:B------:R0:W-:Y:S02]  /*ec10*/  STL [R1+0x7c], R22 ;  /* 0x00007c1601007387 */ /* 0x0001e40000100800 */
[----:B------:R-:W-:-:S02]  /*ec20*/  ISETP.GE.U32.AND.EX P0, PT, R22, UR7, PT, P0 ;  /* 0x0000000716007c0c */ /* 0x000fc4000bf06100 */
[----:B------:R0:W-:Y:S04]  /*ec30*/  STL [R1+0x84], R4 ;  /* 0x0000840401007387 */ /* 0x0001e80000100800 */
[----:B------:R0:W-:Y:S04]  /*ec40*/  STL [R1+0x74], R2 ;  /* 0x0000740201007387 */ /* 0x0001e80000100800 */
[----:B------:R0:W-:Y:S03]  /*ec50*/  STL [R1+0x88], R3 ;  /* 0x0000880301007387 */ /* 0x0001e60000100800 */
[----:B------:R-:W-:Y:S05]  /*ec60*/  @P0 BRA `(.L_x_298) ;  /* 0x0000000400740947 */ /* 0x000fea0003800000 */
[----:B------:R-:W2:Y:S01]  /*ec70*/  S2R R14, SR_CTAID.X ;  /* 0x00000000000e7919 */ /* 0x000ea20000002500 */
[----:B------:R-:W3:Y:S01]  /*ec80*/  LDC.64 R8, c[0x0][0x628] ;  /* 0x00018a00ff087b82 */ /* 0x000ee20000000a00 */
[----:B------:R-:W-:Y:S01]  /*ec90*/  ULDC UR6, c[0x0][0x150] ;  /* 0x0000540000067ab9 */ /* 0x000fe20000000800 */
[----:B------:R-:W-:Y:S01]  /*eca0*/  IMAD.MOV.U32 R6, RZ, RZ, R19 ;  /* 0x000000ffff067224 */ /* 0x000fe200078e0013 */
[----:B------:R-:W0:Y:S01]  /*ecb0*/  S2R R16, SR_CTAID.Y ;  /* 0x0000000000107919 */ /* 0x000e220000002600 */
[----:B------:R-:W-:-:S04]  /*ecc0*/  IMAD.MOV.U32 R7, RZ, RZ, R22 ;  /* 0x000000ffff077224 */ /* 0x000fc800078e0016 */
[----:B------:R-:W0:Y:S08]  /*ecd0*/  LDC R17, c[0x0][0x144] ;  /* 0x00005100ff117b82 */ /* 0x000e300000000800 */
[----:B------:R-:W0:Y:S08]  /*ece0*/  LDC R10, c[0x0][0x630] ;  /* 0x00018c00ff0a7b82 */ /* 0x000e300000000800 */
[----:B------:R-:W0:Y:S01]  /*ecf0*/  LDC.64 R12, c[0x0][0x620] ;  /* 0x00018800ff0c7b82 */ /* 0x000e220000000a00 */
[----:B---3--:R-:W-:-:S04]  /*ed00*/  ISETP.NE.U32.AND P0, PT, R8, RZ, PT ;  /* 0x000000ff0800720c */ /* 0x008fc80003f05070 */
[----:B------:R-:W-:Y:S02]  /*ed10*/  ISETP.NE.AND.EX P0, PT, R9, RZ, PT, P0 ;  /* 0x000000ff0900720c */ /* 0x000fe40003f05300 */
[----:B--2---:R-:W-:-:S05]  /*ed20*/  I2FP.F32.U32 R0, R14 ;  /* 0x0000000e00007245 */ /* 0x004fca0000201000 */
[----:B------:R-:W-:-:S04]  /*ed30*/  FMUL R0, R0, UR6 ;  /* 0x0000000600007c20 */ /* 0x000fc80008400000 */
[----:B------:R2:W3:Y:S02]  /*ed40*/  F2I.U32.TRUNC.NTZ R15, R0 ;  /* 0x00000000000f7305 */ /* 0x0004e4000020f000 */
[----:B------:R-:W-:Y:S05]  /*ed50*/  @!P0 BRA `(.L_x_299) ;  /* 0x0000000000288947 */ /* 0x000fea0003800000 */
[----:B--2---:R-:W2:Y:S02]  /*ed60*/  LDC R0, c[0x0][0x634] ;  /* 0x00018d00ff007b82 */ /* 0x004ea40000000800 */
[----:B--2---:R-:W-:-:S05]  /*ed70*/  IADD3 R7, P0, R19, R0, RZ ;  /* 0x0000000013077210 */ /* 0x004fca0007f1e0ff */
[----:B------:R-:W-:-:S04]  /*ed80*/  IMAD.X R11, RZ, RZ, R22, P0 ;  /* 0x000000ffff0b7224 */ /* 0x000fc800000e0616 */
[----:B0-----:R-:W-:-:S04]  /*ed90*/  IMAD.WIDE.U32 R2, R11, R8, RZ ;  /* 0x000000080b027225 */ /* 0x001fc800078e00ff */
[----:B------:R-:W-:-:S04]  /*eda0*/  IMAD.WIDE.U32 R4, P0, R7, R9, R2 ;  /* 0x0000000907047225 */ /* 0x000fc80007800002 */
[----:B------:R-:W-:-:S04]  /*edb0*/  IMAD.WIDE.U32 R2, R7, R8, RZ ;  /* 0x0000000807027225 */ /* 0x000fc800078e00ff */
[----:B------:R-:W-:Y:S01]  /*edc0*/  IMAD.X R7, RZ, RZ, RZ, P0 ;  /* 0x000000ffff077224 */ /* 0x000fe200000e06ff */
[----:B------:R-:W-:Y:S01]  /*edd0*/  IADD3 RZ, P0, R3, R4, RZ ;  /* 0x0000000403ff7210 */ /* 0x000fe20007f1e0ff */
[----:B------:R-:W-:-:S04]  /*ede0*/  IMAD.MOV.U32 R6, RZ, RZ, R5 ;  /* 0x000000ffff067224 */ /* 0x000fc800078e0005 */
[----:B------:R-:W-:-:S08]  /*edf0*/  IMAD.WIDE.U32.X R6, R11, R9, R6, P0 ;  /* 0x000000090b067225 */ /* 0x000fd000000e0406 */
.L_x_299:
[-CC-:B0-----:R-:W-:Y:S01]  /*ee00*/  SHF.R.U64 R11, R6, R10.reuse, R7.reuse ;  /* 0x0000000a060b7219 */ /* 0x181fe20000001207 */
[----:B------:R-:W0:Y:S01]  /*ee10*/  LDC.64 R20, c[0x0][0x640] ;  /* 0x00019000ff147b82 */ /* 0x000e220000000a00 */
[----:B--2---:R-:W-:Y:S01]  /*ee20*/  SHF.R.U32.HI R0, RZ, R10, R7 ;  /* 0x0000000aff007219 */ /* 0x004fe20000011607 */
[----:B------:R-:W-:Y:S01]  /*ee30*/  IMAD.MOV.U32 R2, RZ, RZ, R19 ;  /* 0x000000ffff027224 */ /* 0x000fe200078e0013 */
[----:B------:R-:W-:Y:S01]  /*ee40*/  IADD3 R5, P0, RZ, -R11, RZ ;  /* 0x8000000bff057210 */ /* 0x000fe20007f1e0ff */
[----:B---3--:R-:W-:Y:S01]  /*ee50*/  IMAD.MOV R15, RZ, RZ, -R15 ;  /* 0x000000ffff0f7224 */ /* 0x008fe200078e0a0f */
[----:B------:R-:W-:Y:S01]  /*ee60*/  ULDC UR6, c[0x0][0x154] ;  /* 0x0000550000067ab9 */ /* 0x000fe20000000800 */
[----:B------:R-:W-:Y:S02]  /*ee70*/  IMAD.MOV.U32 R7, RZ, RZ, 0x1 ;  /* 0x00000001ff077424 */ /* 0x000fe400078e00ff */
[----:B------:R-:W2:Y:S01]  /*ee80*/  LDC R4, c[0x0][0x618] ;  /* 0x00018600ff047b82 */ /* 0x000ea20000000800 */
[----:B------:R-:W-:-:S02]  /*ee90*/  IMAD.X R3, RZ, RZ, ~R0, P0 ;  /* 0x000000ffff037224 */ /* 0x000fc400000e0e00 */
[----:B------:R-:W-:Y:S02]  /*eea0*/  IMAD R17, R17, R15, R14 ;  /* 0x0000000f11117224 */ /* 0x000fe400078e020e */
[-C--:B------:R-:W-:Y:S02]  /*eeb0*/  IMAD R0, R3, R12.reuse, RZ ;  /* 0x0000000c03007224 */ /* 0x080fe400078e02ff */
[----:B------:R-:W-:Y:S01]  /*eec0*/  IMAD.MOV.U32 R3, RZ, RZ, R22 ;  /* 0x000000ffff037224 */ /* 0x000fe200078e0016 */
[----:B------:R-:W3:Y:S01]  /*eed0*/  LDC R6, c[0x0][0x608] ;  /* 0x00018200ff067b82 */ /* 0x000ee20000000800 */
[----:B------:R-:W-:-:S04]  /*eee0*/  IMAD.WIDE.U32 R2, R5, R12, R2 ;  /* 0x0000000c05027225 */ /* 0x000fc800078e0002 */
[----:B------:R-:W-:-:S03]  /*eef0*/  IMAD R5, R5, R13, R0 ;  /* 0x0000000d05057224 */ /* 0x000fc600078e0200 */
[----:B------:R-:W5:Y:S01]  /*ef00*/  LDC R18, c[0x0][0x658] ;  /* 0x00019600ff127b82 */ /* 0x000f620000000800 */
[----:B------:R-:W-:Y:S01]  /*ef10*/  I2FP.F32.U32 R0, R16 ;  /* 0x0000001000007245 */ /* 0x000fe20000201000 */
[----:B------:R-:W-:Y:S01]  /*ef20*/  IMAD.IADD R3, R3, 0x1, R5 ;  /* 0x0000000103037824 */ /* 0x000fe200078e0205 */
[----:B0-----:R-:W-:Y:S01]  /*ef30*/  ISETP.NE.U32.AND P0, PT, R20, RZ, PT ;  /* 0x000000ff1400720c */ /* 0x001fe20003f05070 */
[----:B------:R-:W-:Y:S02]  /*ef40*/  IMAD.MOV.U32 R5, RZ, RZ, -0x1 ;  /* 0xffffffffff057424 */ /* 0x000fe400078e00ff */
[----:B------:R-:W-:Y:S02]  /*ef50*/  FMUL R0, R0, UR6 ;  /* 0x0000000600007c20 */ /* 0x000fe40008400000 */
[----:B------:R-:W0:Y:S01]  /*ef60*/  LDC R15, c[0x0][0x148] ;  /* 0x00005200ff0f7b82 */ /* 0x000e220000000800 */
[----:B--2---:R-:W-:Y:S01]  /*ef70*/  SHF.R.U64 R10, R2, R4, R3 ;  /* 0x00000004020a7219 */ /* 0x004fe20000001203 */
[----:B------:R2:W0:Y:S01]  /*ef80*/  F2I.U32.TRUNC.NTZ R13, R0 ;  /* 0x00000000000d7305 */ /* 0x000422000020f000 */
[----:B------:R-:W-:-:S02]  /*ef90*/  ISETP.NE.AND.EX P0, PT, R21, RZ, PT, P0 ;  /* 0x000000ff1500720c */ /* 0x000fc40003f05300 */
[----:B------:R-:W-:-:S03]  /*efa0*/  SHF.R.U32.HI R3, RZ, R4, R3 ;  /* 0x00000004ff037219 */ /* 0x000fc60000011603 */
[----:B------:R-:W0:Y:S01]  /*efb0*/  LDC R14, c[0x0][0x600] ;  /* 0x00018000ff0e7b82 */ /* 0x000e220000000800 */
[-CC-:B---3--:R-:W-:Y:S02]  /*efc0*/  SHF.R.U64 R8, R10, R6.reuse, R3.reuse ;  /* 0x000000060a087219 */ /* 0x188fe40000001203 */
[----:B------:R-:W-:-:S05]  /*efd0*/  SHF.R.U32.HI R3, RZ, R6, R3 ;  /* 0x00000006ff037219 */ /* 0x000fca0000011603 */
[----:B------:R-:W3:Y:S01]  /*efe0*/  LDC R22, c[0x0][0x648] ;  /* 0x00019200ff167b82 */ /* 0x000ee20000000800 */
[-CC-:B-----5:R-:W-:Y:S02]  /*eff0*/  SHF.R.U64 R12, R8, R18.reuse, R3.reuse ;  /* 0x00000012080c7219 */ /* 0x1a0fe40000001203 */
[-C--:B------:R-:W-:Y:S02]  /*f000*/  SHF.L.U32 R5, R5, R18.reuse, RZ ;  /* 0x0000001205057219 */ /* 0x080fe400000006ff */
[-C--:B------:R-:W-:Y:S01]  /*f010*/  SHF.R.U32.HI R3, RZ, R18.reuse, R3 ;  /* 0x00000012ff037219 */ /* 0x080fe20000011603 */
[----:B------:R-:W-:Y:S01]  /*f020*/  IMAD.MOV.U32 R2, RZ, RZ, R12 ;  /* 0x000000ffff027224 */ /* 0x000fe200078e000c */
[----:B------:R-:W-:Y:S01]  /*f030*/  SHF.L.U32 R18, R7, R18, RZ ;  /* 0x0000001207127219 */ /* 0x000fe200000006ff */
[----:B------:R-:W0:Y:S01]  /*f040*/  LDC R23, c[0x0][0x638] ;  /* 0x00018e00ff177b82 */ /* 0x000e220000000800 */
[----:B------:R-:W-:-:S07]  /*f050*/  LOP3.LUT R19, RZ, R5, RZ, 0x33, !PT ;  /* 0x00000005ff137212 */ /* 0x000fce00078e33ff */
[----:B------:R-:W0:Y:S01]  /*f060*/  LDC R24, c[0x0][0x610] ;  /* 0x00018400ff187b82 */ /* 0x000e220000000800 */
[----:B--2---:R-:W-:Y:S05]  /*f070*/  @!P0 BRA `(.L_x_300) ;  /* 0x0000000000288947 */ /* 0x004fea0003800000 */
        /* <DEDUP_REMOVED lines=10> */
.L_x_300:
[----:B---3--:R-:W-:Y:S01]  /*f120*/  SHF.R.U64 R0, R2, R22, R3 ;  /* 0x0000001602007219 */ /* 0x008fe20000001203 */
[----:B0-----:R-:W-:Y:S01]  /*f130*/  VIADD R7, R14, 0xffffffff ;  /* 0xffffffff0e077836 */ /* 0x001fe20000000000 */
[----:B------:R-:W-:Y:S01]  /*f140*/  LOP3.LUT R5, R8, R19, RZ, 0xc0, !PT ;  /* 0x0000001308057212 */ /* 0x000fe200078ec0ff */
[----:B------:R-:W-:Y:S02]  /*f150*/  IMAD.MOV R13, RZ, RZ, -R13 ;  /* 0x000000ffff0d7224 */ /* 0x000fe400078e0a0d */
[----:B------:R-:W-:Y:S02]  /*f160*/  IMAD.MOV R3, RZ, RZ, -R0 ;  /* 0x000000ffff037224 */ /* 0x000fe400078e0a00 */
[----:B------:R-:W-:Y:S01]  /*f170*/  IMAD R2, R18, R0, R5 ;  /* 0x0000000012027224 */ /* 0x000fe200078e0205 */
[----:B------:R-:W-:Y:S01]  /*f180*/  LOP3.LUT R5, R10, R7, RZ, 0xc0, !PT ;  /* 0x000000070a057212 */ /* 0x000fe200078ec0ff */
[----:B------:R-:W-:Y:S02]  /*f190*/  @P2 IMAD R17, R15, R13, R16 ;  /* 0x0000000d0f112224 */ /* 0x000fe400078e0210 */
[----:B------:R-:W-:-:S02]  /*f1a0*/  IMAD R0, R3, R23, R12 ;  /* 0x0000001703007224 */ /* 0x000fc400078e020c */
[----:B------:R-:W-:Y:S02]  /*f1b0*/  IMAD.MOV.U32 R4, RZ, RZ, 0x1 ;  /* 0x00000001ff047424 */ /* 0x000fe400078e00ff */
[----:B------:R-:W-:Y:S02]  /*f1c0*/  IMAD R2, R2, R24, R17 ;  /* 0x0000001802027224 */ /* 0x000fe400078e0211 */
[----:B------:R-:W-:Y:S01]  /*f1d0*/  IMAD R3, R0, R14, R5 ;  /* 0x0000000e00037224 */ /* 0x000fe200078e0205 */
[----:B------:R-:W-:-:S04]  /*f1e0*/  PRMT R0, R4, 0x7610, R0 ;  /* 0x0000761004007816 */ /* 0x000fc80000000000 */
[----:B------:R-:W-:Y:S02]  /*f1f0*/  SEL R4, R3, R2, !P2 ;  /* 0x0000000203047207 */ /* 0x000fe40005000000 */
[----:B------:R-:W-:-:S03]  /*f200*/  SEL R2, R2, R3, !P2 ;  /* 0x0000000302027207 */ /* 0x000fc60005000000 */
[----:B------:R2:W-:Y:S04]  /*f210*/  STL [R1+0x88], R4 ;  /* 0x0000880401007387 */ /* 0x0005e80000100800 */
[----:B------:R2:W-:Y:S04]  /*f220*/  STL [R1+0x74], R11 ;  /* 0x0000740b01007387 */ /* 0x0005e80000100800 */
[----:B------:R2:W-:Y:S02]  /*f230*/  STL [R1+0x84], R2 ;  /* 0x0000840201007387 */ /* 0x0005e40000100800 */
.L_x_298:
[----:B------:R-:W-:Y:S01]  /*f240*/  LOP3.LUT P0, RZ, R0, 0xff, RZ, 0xc0, !PT ;  /* 0x000000ff00ff7812 */ /* 0x000fe2000780c0ff */
[----:B------:R-:W-:-:S12]  /*f250*/  ULOP3.LUT UR27, UR27, 0x1, URZ, 0x3c, !UPT ;  /* 0x000000011b1b7892 */ /* 0x000fd8000f8e3c3f */
[----:B------:R-:W-:Y:S05]  /*f260*/  @P0 BRA `(.L_x_301) ;  /* 0xffffff2400600947 */ /* 0x000fea000383ffff */
[----:B------:R-:W-:Y:S05]  /*f270*/  EXIT ;  /* 0x000000000000794d */ /* 0x000fea0003800000 */
.L_x_17:
[----:B------:R-:W-:-:S08]  /*f280*/  ISETP.NE.AND P0, PT, RZ, UR6, PT ;  /* 0x00000006ff007c0c */ /* 0x000fd0000bf05270 */
[----:B0123--:R-:W0:-:S00]  /*f290*/  USETMAXREG.DEALLOC.CTAPOOL 0x28 ;  /* 0x00000028000079c8 */ /* 0x00fe0000080e0500 */
[----:B------:R-:W-:Y:S05]  /*f2a0*/  @P0 EXIT ;  /* 0x000000000000094d */ /* 0x000fea0003800000 */
[----:B0-----:R-:W-:Y:S01]  /*f2b0*/  LOP3.LUT P0, RZ, R0, 0xff, RZ, 0xc0, !PT ;  /* 0x000000ff00ff7812 */ /* 0x001fe2000780c0ff */
[----:B------:R-:W-:Y:S02]  /*f2c0*/  IMAD.MOV.U32 R0, RZ, RZ, 0x1 ;  /* 0x00000001ff007424 */ /* 0x000fe400078e00ff */
[----:B------:R-:W-:-:S10]  /*f2d0*/  IMAD.MOV.U32 R10, RZ, RZ, RZ ;  /* 0x000000ffff0a7224 */ /* 0x000fd400078e00ff */
[----:B------:R-:W-:Y:S05]  /*f2e0*/  @!P0 BRA `(.L_x_302) ;  /* 0x0000000c00608947 */ /* 0x000fea0003800000 */
[----:B------:R-:W0:Y:S01]  /*f2f0*/  S2R R8, SR_CgaCtaId ;  /* 0x0000000000087919 */ /* 0x000e220000008800 */
[----:B------:R-:W-:Y:S01]  /*f300*/  LOP3.LUT P0, RZ, R3, 0x1f, RZ, 0xc0, !PT ;  /* 0x0000001f03ff7812 */ /* 0x000fe2000780c0ff */
[----:B------:R-:W-:Y:S01]  /*f310*/  ULDC UR5, c[0x0][0x658] ;  /* 0x0001960000057ab9 */ /* 0x000fe20000000800 */
[----:B------:R-:W-:Y:S01]  /*f320*/  UMOV UR6, 0xffffffff ;  /* 0xffffffff00067882 */ /* 0x000fe20000000000 */
[----:B------:R-:W-:Y:S01]  /*f330*/  BSSY B0, `(.L_x_302) ;  /* 0x00000d3000007945 */ /* 0x000fe20003800000 */
[----:B------:R-:W-:Y:S01]  /*f340*/  USHF.L.U32 UR6, UR6, UR5, URZ ;  /* 0x0000000506067299 */ /* 0x000fe2000800063f */
[C---:B------:R-:W-:Y:S01]  /*f350*/  ISETP.NE.AND P3, PT, R2.reuse, RZ, PT ;  /* 0x000000ff0200720c */ /* 0x040fe20003f65270 */
[----:B------:R-:W-:Y:S01]  /*f360*/  IMAD.MOV.U32 R11, RZ, RZ, 0x1 ;  /* 0x00000001ff0b7424 */ /* 0x000fe200078e00ff */
[----:B------:R-:W-:Y:S01]  /*f370*/  ISETP.NE.OR P0, PT, R2, RZ, !P0 ;  /* 0x000000ff0200720c */ /* 0x000fe20004705670 */
[----:B------:R-:W-:Y:S01]  /*f380*/  IMAD.MOV.U32 R0, RZ, RZ, 0x1 ;  /* 0x00000001ff007424 */ /* 0x000fe200078e00ff */
[----:B------:R-:W-:Y:S01]  /*f390*/  ULDC UR4, c[0x0][0x600] ;  /* 0x0001800000047ab9 */ /* 0x000fe20000000800 */
[----:B------:R-:W-:Y:S01]  /*f3a0*/  IMAD.MOV.U32 R10, RZ, RZ, RZ ;  /* 0x000000ffff0a7224 */ /* 0x000fe200078e00ff */
[----:B------:R-:W-:Y:S01]  /*f3b0*/  UMOV UR7, 0x1 ;  /* 0x0000000100077882 */ /* 0x000fe20000000000 */
[----:B------:R-:W-:-:S02]  /*f3c0*/  UIADD3 UR26, UR14, 0x1, URZ ;  /* 0x000000010e1a7890 */ /* 0x000fc4000fffe03f */
[----:B------:R-:W-:Y:S02]  /*f3d0*/  ULOP3.LUT UR27, UR15, 0x2, URZ, 0xfc, !UPT ;  /* 0x000000020f1b7892 */ /* 0x000fe4000f8efc3f */
[----:B------:R-:W-:Y:S02]  /*f3e0*/  UIADD3 UR4, UR4, -0x1, URZ ;  /* 0xffffffff04047890 */ /* 0x000fe4000fffe03f */
[----:B------:R-:W-:Y:S02]  /*f3f0*/  USHF.L.U32 UR22, UR7, UR5, URZ ;  /* 0x0000000507167299 */ /* 0x000fe4000800063f */
[----:B------:R-:W-:Y:S01]  /*f400*/  ULOP3.LUT UR21, URZ, UR6, URZ, 0x33, !UPT ;  /* 0x000000063f157292 */ /* 0x000fe2000f8e333f */
[----:B------:R-:W-:Y:S01]  /*f410*/  ULDC.64 UR24, c[0x0][0x198] ;  /* 0x0000660000187ab9 */ /* 0x000fe20000000a00 */
[C---:B0-----:R-:W-:Y:S02]  /*f420*/  IMAD.SHL.U32 R9, R8.reuse, 0x80, RZ ;  /* 0x0000008008097824 */ /* 0x041fe400078e00ff */
[----:B------:R-:W-:-:S03]  /*f430*/  IMAD.SHL.U32 R8, R8, 0x4000, RZ ;  /* 0x0000400008087824 */ /* 0x000fc600078e00ff */
[----:B------:R-:W-:Y:S02]  /*f440*/  LOP3.LUT R9, R9, 0x80, RZ, 0xc0, !PT ;  /* 0x0000008009097812 */ /* 0x000fe400078ec0ff */
[----:B------:R-:W-:-:S07]  /*f450*/  LOP3.LUT R8, R8, 0x4000, RZ, 0xc0, !PT ;  /* 0x0000400008087812 */ /* 0x000fce00078ec0ff */
.L_x_314:
[----:B------:R-:W-:-:S03]  /*f460*/  UMOV UR5, 0xffffffff ;  /* 0xffffffff00057882 */ /* 0x000fc60000000000 */
[----:B01----:R-:W-:Y:S05]  /*f470*/  BRA.DIV UR5, `(.L_x_303) ;  /* 0x00000012054c7947 */ /* 0x003fea000b800000 */
[----:B------:R-:W-:-:S13]  /*f480*/  ELECT P1, URZ, PT ;  /* 0x00000000003f782f */ /* 0x000fda0003820000 */
.L_x_328:
[----:B------:R-:W0:Y:S01]  /*f490*/  LDC R2, c[0x0][0x28c] ;  /* 0x0000a300ff027b82 */ /* 0x000e220000000800 */
[----:B------:R-:W-:Y:S01]  /*f4a0*/  BSSY B1, `(.L_x_304) ;  /* 0x000003d000017945 */ /* 0x000fe20003800000 */
[----:B0-----:R-:W-:-:S13]  /*f4b0*/  ISETP.LT.OR P1, PT, R2, 0x1, !P1 ;  /* 0x000000010200780c */ /* 0x001fda0004f21670 */
[----:B------:R-:W-:Y:S05]  /*f4c0*/  @P1 BRA `(.L_x_305) ;  /* 0x0000000000e81947 */ /* 0x000fea0003800000 */
[----:B------:R-:W2:Y:S04]  /*f4d0*/  LDL.LU R4, [R1+0x88] ;  /* 0x0000880001047983 */ /* 0x000ea80000300800 */
[----:B------:R-:W3:Y:S01]  /*f4e0*/  LDL.LU R3, [R1+0x84] ;  /* 0x0000840001037983 */ /* 0x000ee20000300800 */
[----:B------:R-:W-:Y:S02]  /*f4f0*/  IMAD.MOV.U32 R14, RZ, RZ, RZ ;  /* 0x000000ffff0e7224 */ /* 0x000fe400078e00ff */
[----:B------:R-:W-:Y:S02]  /*f500*/  IMAD.U32 R15, RZ, RZ, UR26 ;  /* 0x0000001aff0f7e24 */ /* 0x000fe4000f8e00ff */
[----:B------:R-:W-:Y:S02]  /*f510*/  IMAD.MOV.U32 R2, RZ, RZ, R0 ;  /* 0x000000ffff027224 */ /* 0x000fe400078e0000 */
[----:B--2---:R-:W-:-:S02]  /*f520*/  IMAD R6, R4, 0x100, R9 ;  /* 0x0000010004067824 */ /* 0x004fc400078e0209 */
[----:B---3--:R-:W-:Y:S02]  /*f530*/  IMAD.SHL.U32 R7, R3, 0x40, RZ ;  /* 0x0000004003077824 */ /* 0x008fe400078e00ff */
[----:B------:R-:W-:-:S07]  /*f540*/  IMAD.MOV.U32 R3, RZ, RZ, R10 ;  /* 0x000000ffff037224 */ /* 0x000fce00078e000a */
.L_x_309:
[----:B------:R-:W0:Y:S01]  /*f550*/  S2R R5, SR_CgaCtaId ;  /* 0x0000000000057919 */ /* 0x000e220000008800 */
[----:B------:R-:W-:-:S04]  /*f560*/  MOV R4, 0x400 ;  /* 0x0000040000047802 */ /* 0x000fc80000000f00 */
[----:B0-----:R-:W-:Y:S02]  /*f570*/  LEA R12, R5, R4, 0x18 ;  /* 0x00000004050c7211 */ /* 0x001fe400078ec0ff */
[----:B------:R-:W-:Y:S01]  /*f580*/  SHF.L.U32 R4, R2, 0x1f, RZ ;  /* 0x0000001f02047819 */ /* 0x000fe200000006ff */
[----:B------:R-:W0:Y:S02]  /*f590*/  @!P3 LDC R5, c[0x0][0x500] ;  /* 0x00014000ff05bb82 */ /* 0x000e240000000800 */
[----:B------:R-:W-:-:S04]  /*f5a0*/  IMAD R13, R3, 0x8, R12 ;  /* 0x00000008030d7824 */ /* 0x000fc800078e020c */
[----:B------:R-:W1:Y:S02]  /*f5b0*/  SYNCS.PHASECHK.TRANS64.TRYWAIT P1, [R13+URZ+0x28], R4 ;  /* 0x000028040d0075a7 */ /* 0x000e64000802017f */
[----:B-1----:R-:W-:Y:S05]  /*f5c0*/  @!P1 BRA `(.L_x_306) ;  /* 0x0000001000189947 */ /* 0x002fea0003800000 */
.L_x_329:
[----:B------:R-:W-:Y:S01]  /*f5d0*/  UPRMT UR5, UR27, 0x9910, URZ ;  /* 0x000099101b057896 */ /* 0x000fe2000800003f */
[----:B0-----:R0:W-:Y:S03]  /*f5e0*/  @!P3 SYNCS.ARRIVE.TRANS64 RZ, [R13+URZ], R5 ;  /* 0x000000050dffb9a7 */ /* 0x0011e6000800003f */
[----:B------:R-:W-:-:S06]  /*f5f0*/  UISETP.NE.AND UP0, UPT, UR5, 0x2, UPT ;  /* 0x000000020500788c */ /* 0x000fcc000bf05270 */
[----:B------:R-:W-:-:S13]  /*f600*/  PLOP3.LUT P1, PT, PT, PT, UP0, 0x80, 0x0 ;  /* 0x000000000000781c */ /* 0x000fda0003f2f008 */
[----:B0-----:R-:W-:Y:S05]  /*f610*/  @P1 BRA `(.L_x_307) ;  /* 0x0000000000041947 */ /* 0x001fea0003800000 */
[----:B------:R-:W-:Y:S01]  /*f620*/  BPT.TRAP 0x1 ;  /* 0x000000040000795c */ /* 0x000fe20000300000 */
.L_x_307:
[----:B------:R-:W-:Y:S05]  /*f630*/  @P0 BRA `(.L_x_308) ;  /* 0x0000000000040947 */ /* 0x000fea0003800000 */
[----:B------:R-:W-:Y:S01]  /*f640*/  BPT.TRAP 0x1 ;  /* 0x000000040000795c */ /* 0x000fe20000300000 */
.L_x_308:
[----:B------:R-:W2:Y:S01]  /*f650*/  LDL R16, [R1+0x74] ;  /* 0x0000740001107983 */ /* 0x000ea20000100800 */
[C---:B-1----:R-:W-:Y:S01]  /*f660*/  IMAD R4, R3.reuse, 0x2000, R12 ;  /* 0x0000200003047824 */ /* 0x042fe200078e020c */
[----:B------:R-:W-:Y:S01]  /*f670*/  R2UR UR20, R12 ;  /* 0x000000000c1472ca */ /* 0x000fe200000e0000 */
[----:B------:R-:W-:Y:S01]  /*f680*/  IMAD R5, R3, 0x8000, R8 ;  /* 0x0000800003057824 */ /* 0x000fe200078e0208 */
[----:B------:R-:W-:Y:S01]  /*f690*/  R2UR UR9, R13 ;  /* 0x000000000d0972ca */ /* 0x000fe200000e0000 */
[----:B------:R-:W-:Y:S01]  /*f6a0*/  VIADD R15, R15, 0xffffffff ;  /* 0xffffffff0f0f7836 */ /* 0x000fe20000000000 */
[----:B------:R-:W-:Y:S01]  /*f6b0*/  R2UR UR5, R4 ;  /* 0x00000000040572ca */ /* 0x000fe200000e0000 */
[----:B------:R-:W-:Y:S01]  /*f6c0*/  UIADD3 UR6, UP0, UR24, 0xf0, URZ ;  /* 0x000000f018067890 */ /* 0x000fe2000ff1e03f */
[----:B------:R-:W-:Y:S01]  /*f6d0*/  R2UR UR8, R5 ;  /* 0x00000000050872ca */ /* 0x000fe200000e0000 */
[----:B------:R-:W-:Y:S01]  /*f6e0*/  UIADD3 UR28, UP1, UR24, 0x1f0, URZ ;  /* 0x000001f0181c7890 */ /* 0x000fe2000ff3e03f */
[----:B------:R-:W-:Y:S01]  /*f6f0*/  R2UR UR11, R7 ;  /* 0x00000000070b72ca */ /* 0x000fe200000e0000 */
[----:B------:R-:W-:Y:S01]  /*f700*/  UIADD3.X UR7, URZ, UR25, URZ, UP0, !UPT ;  /* 0x000000193f077290 */ /* 0x000fe200087fe43f */
[----:B------:R-:W-:Y:S01]  /*f710*/  R2UR UR10, R14 ;  /* 0x000000000e0a72ca */ /* 0x000fe200000e0000 */
[----:B------:R-:W-:Y:S01]  /*f720*/  VIADD R3, R3, 0x1 ;  /* 0x0000000103037836 */ /* 0x000fe20000000000 */
[----:B------:R-:W-:Y:S01]  /*f730*/  R2UR UR23, R6 ;  /* 0x00000000061772ca */ /* 0x000fe200000e0000 */
[----:B------:R-:W-:Y:S01]  /*f740*/  UIADD3.X UR29, URZ, UR25, URZ, UP1, !UPT ;  /* 0x000000193f1d7290 */ /* 0x000fe20008ffe43f */
[----:B------:R-:W-:Y:S01]  /*f750*/  ISETP.GT.AND P4, PT, R15, 0x1, PT ;  /* 0x000000010f00780c */ /* 0x000fe20003f84270 */
[----:B------:R-:W-:Y:S01]  /*f760*/  UMOV UR18, 0x0 ;  /* 0x0000000000127882 */ /* 0x000fe20000000000 */
[----:B------:R-:W-:Y:S01]  /*f770*/  UMOV UR19, 0x10000000 ;  /* 0x1000000000137882 */ /* 0x000fe20000000000 */
[----:B------:R-:W-:Y:S01]  /*f780*/  UIADD3 UR5, UR5, 0x180, URZ ;  /* 0x0000018005057890 */ /* 0x000fe2000fffe03f */
[----:B------:R-:W-:Y:S01]  /*f790*/  ISETP.NE.AND P1, PT, R3, 0x5, PT ;  /* 0x000000050300780c */ /* 0x000fe20003f25270 */
[----:B------:R-:W-:Y:S01]  /*f7a0*/  UIADD3 UR20, UR20, 0xa180, UR8 ;  /* 0x0000a18014147890 */ /* 0x000fe2000fffe008 */
[----:B------:R-:W-:Y:S01]  /*f7b0*/  VIADD R14, R14, 0x80 ;  /* 0x000000800e0e7836 */ /* 0x000fe20000000000 */
[----:B------:R-:W-:Y:S01]  /*f7c0*/  UMOV UR30, 0x30000 ;  /* 0x00030000001e7882 */ /* 0x000fe20000000000 */
[----:B------:R-:W-:-:S02]  /*f7d0*/  SEL R5, RZ, 0x1, P1 ;  /* 0x00000001ff057807 */ /* 0x000fc40000800000 */
[----:B------:R-:W-:Y:S01]  /*f7e0*/  UMOV UR8, UR5 ;  /* 0x0000000500087c82 */ /* 0x000fe20008000000 */
[----:B------:R-:W-:Y:S02]  /*f7f0*/  SEL R3, R3, RZ, P1 ;  /* 0x000000ff03037207 */ /* 0x000fe40000800000 */
[----:B------:R-:W-:Y:S02]  /*f800*/  LOP3.LUT R2, R2, R5, RZ, 0x3c, !PT ;  /* 0x0000000502027212 */ /* 0x000fe400078e3cff */
[----:B--2---:R-:W-:-:S13]  /*f810*/  R2UR UR12, R16 ;  /* 0x00000000100c72ca */ /* 0x004fda00000e0000 */
[----:B------:R0:W-:Y:S02]  /*f820*/  UTMALDG.3D [UR8], [UR6], desc[UR18] ;  /* 0x00001208060075b4 */ /* 0x0001e40008011000 */
[----:B0-----:R-:W-:Y:S01]  /*f830*/  UMOV UR11, UR23 ;  /* 0x00000017000b7c82 */ /* 0x001fe20008000000 */
[----:B------:R-:W-:Y:S02]  /*f840*/  UMOV UR8, UR20 ;  /* 0x0000001400087c82 */ /* 0x000fe40008000000 */
[----:B------:R0:W-:Y:S02]  /*f850*/  UTMALDG.3D.MULTICAST [UR8], [UR28], UR30, desc[UR18] ;  /* 0x000012081c0073b4 */ /* 0x0001e4000801181e */
[----:B0-----:R-:W-:Y:S05]  /*f860*/  @P4 BRA `(.L_x_309) ;  /* 0xfffffffc00384947 */ /* 0x001fea000383ffff */
.L_x_305:
[----:B------:R-:W-:Y:S05]  /*f870*/  BSYNC B1 ;  /* 0x0000000000017941 */ /* 0x000fea0003800000 */
.L_x_304:
[----:B------:R-:W2:Y:S01]  /*f880*/  LDL.LU R17, [R1+0x7c] ;  /* 0x00007c0001117983 */ /* 0x000ea20000300800 */
[----:B------:R-:W-:Y:S01]  /*f890*/  LOP3.LUT P5, RZ, R11, 0xff, RZ, 0xc0, !PT ;  /* 0x000000ff0bff7812 */ /* 0x000fe200078ac0ff */
[----:B------:R-:W-:Y:S01]  /*f8a0*/  VIADD R10, R10, UR14 ;  /* 0x0000000e0a0a7c36 */ /* 0x000fe20008000000 */
[----:B------:R-:W-:Y:S01]  /*f8b0*/  UISETP.GE.U32.AND UP0, UPT, UR14, 0x5, UPT ;  /* 0x000000050e00788c */ /* 0x000fe2000bf06070 */
[----:B------:R-:W3:Y:S01]  /*f8c0*/  LDL.LU R16, [R1+0x80] ;  /* 0x0000800001107983 */ /* 0x000ee20000300800 */
[----:B------:R-:W-:Y:S01]  /*f8d0*/  IMAD.U32 R5, RZ, RZ, UR14 ;  /* 0x0000000eff057e24 */ /* 0x000fe2000f8e00ff */
[----:B------:R-:W-:Y:S01]  /*f8e0*/  ULDC.64 UR6, c[0x0][0x650] ;  /* 0x0001940000067ab9 */ /* 0x000fe20000000a00 */
[----:B------:R-:W-:Y:S01]  /*f8f0*/  ISETP.GT.U32.AND P1, PT, R10, 0x4, PT ;  /* 0x000000040a00780c */ /* 0x000fe20003f24070 */
[----:B------:R-:W-:Y:S01]  /*f900*/  BSSY B1, `(.L_x_310) ;  /* 0x0000073000017945 */ /* 0x000fe20003800000 */
[----:B------:R-:W-:Y:S02]  /*f910*/  PLOP3.LUT P4, PT, PT, PT, UP0, 0x80, 0x0 ;  /* 0x000000000000781c */ /* 0x000fe40003f8f008 */
[----:B------:R-:W-:-:S02]  /*f920*/  ISETP.LT.U32.AND P1, PT, R5, 0x5, P1 ;  /* 0x000000050500780c */ /* 0x000fc40000f21070 */
[----:B------:R-:W-:Y:S01]  /*f930*/  PRMT R11, RZ, 0x7610, R11 ;  /* 0x00007610ff0b7816 */ /* 0x000fe2000000000b */
[----:B------:R-:W0:Y:S01]  /*f940*/  @P5 S2R R3, SR_CgaCtaId ;  /* 0x0000000000035919 */ /* 0x000e220000008800 */
[----:B------:R-:W-:-:S04]  /*f950*/  @P5 MOV R2, 0x400 ;  /* 0x0000040000025802 */ /* 0x000fc80000000f00 */
[----:B0-----:R-:W-:Y:S01]  /*f960*/  @P5 LEA R4, R3, R2, 0x18 ;  /* 0x0000000203045211 */ /* 0x001fe200078ec0ff */
[----:B------:R-:W-:-:S03]  /*f970*/  IMAD.WIDE.U32 R2, R10, -0x33333333, RZ ;  /* 0xcccccccd0a027825 */ /* 0x000fc600078e00ff */
[----:B------:R0:W-:Y:S02]  /*f980*/  @P5 SYNCS.ARRIVE.TRANS64.A1T0 RZ, [R4+URZ+0x88], RZ ;  /* 0x000088ff04ff59a7 */ /* 0x0001e4000810003f */
[----:B------:R-:W-:Y:S02]  /*f990*/  SHF.R.U32.HI R5, RZ, 0x2, R3 ;  /* 0x00000002ff057819 */ /* 0x000fe40000011603 */
[----:B------:R-:W-:Y:S02]  /*f9a0*/  SEL R3, RZ, 0x1, !P1 ;  /* 0x00000001ff037807 */ /* 0x000fe40004800000 */
[----:B------:R-:W-:Y:S01]  /*f9b0*/  PRMT R2, RZ, 0x7610, R2 ;  /* 0x00007610ff027816 */ /* 0x000fe20000000002 */
[----:B------:R-:W-:Y:S01]  /*f9c0*/  IMAD R10, R5, -0x5, R10 ;  /* 0xfffffffb050a7824 */ /* 0x000fe200078e020a */
[----:B------:R-:W-:Y:S01]  /*f9d0*/  LOP3.LUT R0, R0, R3, RZ, 0x3c, !PT ;  /* 0x0000000300007212 */ /* 0x000fe200078e3cff */
[----:B0-----:R-:W-:Y:S02]  /*f9e0*/  IMAD.MOV.U32 R4, RZ, RZ, -0x1 ;  /* 0xffffffffff047424 */ /* 0x001fe400078e00ff */
[----:B------:R-:W-:Y:S01]  /*f9f0*/  IMAD.MOV.U32 R3, RZ, RZ, -0x1 ;  /* 0xffffffffff037424 */ /* 0x000fe200078e00ff */
[----:B------:R-:W-:Y:S01]  /*fa00*/  @P4 LOP3.LUT R0, R0, 0x1, R5, 0x78, !PT ;  /* 0x0000000100004812 */ /* 0x000fe200078e7805 */
[----:B------:R-:W-:Y:S01]  /*fa10*/  IMAD.MOV.U32 R5, RZ, RZ, -0x1 ;  /* 0xffffffffff057424 */ /* 0x000fe200078e00ff */
[----:B---3--:R-:W-:-:S04]  /*fa20*/  IADD3 R16, P5, R16, UR16, RZ ;  /* 0x0000001010107c10 */ /* 0x008fc8000ffbe0ff */
[----:B--2---:R-:W-:Y:S01]  /*fa30*/  IADD3.X R17, R17, UR13, RZ, P5, !PT ;  /* 0x0000000d11117c10 */ /* 0x004fe2000affe4ff */
[----:B------:R0:W-:Y:S01]  /*fa40*/  STL [R1+0x80], R16 ;  /* 0x0000801001007387 */ /* 0x0001e20000100800 */
[----:B------:R-:W-:-:S03]  /*fa50*/  ISETP.GE.U32.AND P1, PT, R16, UR6, PT ;  /* 0x0000000610007c0c */ /* 0x000fc6000bf26070 */
[----:B------:R0:W-:Y:S01]  /*fa60*/  STL [R1+0x7c], R17 ;  /* 0x00007c1101007387 */ /* 0x0001e20000100800 */
[----:B------:R-:W-:-:S03]  /*fa70*/  ISETP.GE.U32.AND.EX P1, PT, R17, UR7, PT, P1 ;  /* 0x0000000711007c0c */ /* 0x000fc6000bf26110 */
[----:B------:R0:W-:Y:S04]  /*fa80*/  STL [R1+0x84], R5 ;  /* 0x0000840501007387 */ /* 0x0001e80000100800 */
[----:B------:R0:W-:Y:S04]  /*fa90*/  STL [R1+0x88], R4 ;  /* 0x0000880401007387 */ /* 0x0001e80000100800 */
[----:B------:R0:W-:Y:S02]  /*faa0*/  STL [R1+0x74], R3 ;  /* 0x0000740301007387 */ /* 0x0001e40000100800 */
[----:B------:R-:W-:Y:S05]  /*fab0*/  @P1 BRA `(.L_x_311) ;  /* 0x00000004005c1947 */ /* 0x000fea0003800000 */
[----:B------:R-:W-:Y:S01]  /*fac0*/  ULDC.64 UR6, c[0x0][0x628] ;  /* 0x00018a0000067ab9 */ /* 0x000fe20000000a00 */
[----:B------:R-:W1:Y:S01]  /*fad0*/  S2R R13, SR_CTAID.X ;  /* 0x00000000000d7919 */ /* 0x000e620000002500 */
[----:B------:R-:W-:Y:S01]  /*fae0*/  ISETP.NE.U32.AND P1, PT, RZ, UR6, PT ;  /* 0x00000006ff007c0c */ /* 0x000fe2000bf25070 */
[----:B------:R-:W-:Y:S01]  /*faf0*/  ULDC UR8, c[0x0][0x630] ;  /* 0x00018c0000087ab9 */ /* 0x000fe20000000800 */
[----:B------:R-:W-:Y:S01]  /*fb00*/  IMAD.MOV.U32 R2, RZ, RZ, R16 ;  /* 0x000000ffff027224 */ /* 0x000fe200078e0010 */
[----:B------:R-:W2:Y:S01]  /*fb10*/  S2R R12, SR_CTAID.Y ;  /* 0x00000000000c7919 */ /* 0x000ea20000002600 */
[----:B------:R-:W-:Y:S01]  /*fb20*/  ISETP.NE.AND.EX P1, PT, RZ, UR7, PT, P1 ;  /* 0x00000007ff007c0c */ /* 0x000fe2000bf25310 */
[----:B0-----:R-:W-:-:S12]  /*fb30*/  IMAD.MOV.U32 R3, RZ, RZ, R17 ;  /* 0x000000ffff037224 */ /* 0x001fd800078e0011 */
[----:B------:R-:W-:Y:S05]  /*fb40*/  @!P1 BRA `(.L_x_312) ;  /* 0x0000000000289947 */ /* 0x000fea0003800000 */
[----:B------:R-:W-:Y:S02]  /*fb50*/  ULDC UR5, c[0x0][0x634] ;  /* 0x00018d0000057ab9 */ /* 0x000fe40000000800 */
[----:B------:R-:W-:-:S05]  /*fb60*/  IADD3 R7, P1, R16, UR5, RZ ;  /* 0x0000000510077c10 */ /* 0x000fca000ff3e0ff */
[----:B------:R-:W-:-:S04]  /*fb70*/  IMAD.X R15, RZ, RZ, R17, P1 ;  /* 0x000000ffff0f7224 */ /* 0x000fc800008e0611 */
[----:B------:R-:W-:-:S04]  /*fb80*/  IMAD.WIDE.U32 R4, R15, UR6, RZ ;  /* 0x000000060f047c25 */ /* 0x000fc8000f8e00ff */
[----:B------:R-:W-:-:S04]  /*fb90*/  IMAD.WIDE.U32 R4, P1, R7, UR7, R4 ;  /* 0x0000000707047c25 */ /* 0x000fc8000f820004 */
[----:B------:R-:W-:-:S04]  /*fba0*/  IMAD.WIDE.U32 R6, R7, UR6, RZ ;  /* 0x0000000607067c25 */ /* 0x000fc8000f8e00ff */
[----:B------:R-:W-:Y:S01]  /*fbb0*/  IMAD.X R3, RZ, RZ, RZ, P1 ;  /* 0x000000ffff037224 */ /* 0x000fe200008e06ff */
[----:B------:R-:W-:Y:S01]  /*fbc0*/  IADD3 RZ, P1, R7, R4, RZ ;  /* 0x0000000407ff7210 */ /* 0x000fe20007f3e0ff */
[----:B------:R-:W-:-:S04]  /*fbd0*/  IMAD.MOV.U32 R2, RZ, RZ, R5 ;  /* 0x000000ffff027224 */ /* 0x000fc800078e0005 */
[----:B------:R-:W-:-:S08]  /*fbe0*/  IMAD.WIDE.U32.X R2, R15, UR7, R2, P1 ;  /* 0x000000070f027c25 */ /* 0x000fd000088e0402 */
.L_x_312:
[--C-:B------:R-:W-:Y:S01]  /*fbf0*/  SHF.R.U64 R6, R2, UR8, R3.reuse ;  /* 0x0000000802067c19 */ /* 0x100fe20008001203 */
[----:B------:R-:W-:Y:S01]  /*fc00*/  ULDC.64 UR6, c[0x0][0x620] ;  /* 0x0001880000067ab9 */ /* 0x000fe20000000a00 */
[----:B------:R-:W-:Y:S01]  /*fc10*/  SHF.R.U32.HI R2, RZ, UR8, R3 ;  /* 0x00000008ff027c19 */ /* 0x000fe20008011603 */
[----:B------:R-:W-:Y:S01]  /*fc20*/  IMAD.MOV.U32 R3, RZ, RZ, R17 ;  /* 0x000000ffff037224 */ /* 0x000fe200078e0011 */
[----:B------:R-:W-:Y:S01]  /*fc30*/  IADD3 R5, P1, RZ, -R6, RZ ;  /* 0x80000006ff057210 */ /* 0x000fe20007f3e0ff */
[----:B------:R-:W-:Y:S01]  /*fc40*/  ULDC UR5, c[0x0][0x150] ;  /* 0x0000540000057ab9 */ /* 0x000fe20000000800 */
[----:B-1----:R-:W-:Y:S01]  /*fc50*/  I2FP.F32.U32 R7, R13 ;  /* 0x0000000d00077245 */ /* 0x002fe20000201000 */
[----:B------:R-:W0:Y:S01]  /*fc60*/  LDC R18, c[0x0][0x144] ;  /* 0x00005100ff127b82 */ /* 0x000e220000000800 */
[----:B------:R-:W-:Y:S01]  /*fc70*/  ULDC.64 UR8, c[0x0][0x640] ;  /* 0x0001900000087ab9 */ /* 0x000fe20000000a00 */
[----:B------:R-:W-:Y:S01]  /*fc80*/  IMAD.X R2, RZ, RZ, ~R2, P1 ;  /* 0x000000ffff027224 */ /* 0x000fe200008e0e02 */
[----:B------:R-:W-:-:S03]  /*fc90*/  ISETP.NE.U32.AND P1, PT, RZ, UR8, PT ;  /* 0x00000008ff007c0c */ /* 0x000fc6000bf25070 */
[----:B------:R-:W-:Y:S01]  /*fca0*/  IMAD R4, R2, UR6, RZ ;  /* 0x0000000602047c24 */ /* 0x000fe2000f8e02ff */
[----:B------:R-:W-:Y:S01]  /*fcb0*/  ISETP.NE.AND.EX P1, PT, RZ, UR9, PT, P1 ;  /* 0x00000009ff007c0c */ /* 0x000fe2000bf25310 */
[----:B------:R-:W-:Y:S01]  /*fcc0*/  IMAD.MOV.U32 R2, RZ, RZ, R16 ;  /* 0x000000ffff027224 */ /* 0x000fe200078e0010 */
[----:B------:R-:W1:Y:S03]  /*fcd0*/  LDC R15, c[0x0][0x148] ;  /* 0x00005200ff0f7b82 */ /* 0x000e660000000800 */
[----:B------:R-:W-:Y:S01]  /*fce0*/  IMAD.WIDE.U32 R2, R5, UR6, R2 ;  /* 0x0000000605027c25 */ /* 0x000fe2000f8e0002 */
[----:B------:R-:W-:-:S03]  /*fcf0*/  ULDC UR6, c[0x0][0x154] ;  /* 0x0000550000067ab9 */ /* 0x000fc60000000800 */
[----:B------:R-:W-:Y:S02]  /*fd00*/  IMAD R5, R5, UR7, R4 ;  /* 0x0000000705057c24 */ /* 0x000fe4000f8e0204 */
[----:B------:R-:W-:Y:S01]  /*fd10*/  FMUL R4, R7, UR5 ;  /* 0x0000000507047c20 */ /* 0x000fe20008400000 */
[----:B------:R-:W-:Y:S01]  /*fd20*/  ULDC UR5, c[0x0][0x618] ;  /* 0x0001860000057ab9 */ /* 0x000fe20000000800 */
[----:B------:R-:W-:Y:S01]  /*fd30*/  ULDC UR7, c[0x0][0x608] ;  /* 0x0001820000077ab9 */ /* 0x000fe20000000800 */
[----:B------:R-:W-:-:S03]  /*fd40*/  IMAD.IADD R3, R3, 0x1, R5 ;  /* 0x0000000103037824 */ /* 0x000fc600078e0205 */
[----:B------:R-:W3:Y:S02]  /*fd50*/  F2I.U32.TRUNC.NTZ R4, R4 ;  /* 0x0000000400047305 */ /* 0x000ee4000020f000 */
[----:B------:R-:W-:Y:S02]  /*fd60*/  SHF.R.U64 R7, R2, UR5, R3 ;  /* 0x0000000502077c19 */ /* 0x000fe40008001203 */
[----:B--2---:R-:W-:-:S05]  /*fd70*/  I2FP.F32.U32 R2, R12 ;  /* 0x0000000c00027245 */ /* 0x004fca0000201000 */
[----:B------:R-:W-:Y:S01]  /*fd80*/  FMUL R5, R2, UR6 ;  /* 0x0000000602057c20 */ /* 0x000fe20008400000 */
[----:B------:R-:W-:Y:S01]  /*fd90*/  SHF.R.U32.HI R2, RZ, UR5, R3 ;  /* 0x00000005ff027c19 */ /* 0x000fe20008011603 */
[----:B------:R-:W-:Y:S02]  /*fda0*/  ULDC UR5, c[0x0][0x658] ;  /* 0x0001960000057ab9 */ /* 0x000fe40000000800 */
[----:B------:R2:W4:Y:S01]  /*fdb0*/  F2I.U32.TRUNC.NTZ R17, R5 ;  /* 0x0000000500117305 */ /* 0x000522000020f000 */
[--C-:B------:R-:W-:Y:S02]  /*fdc0*/  SHF.R.U64 R16, R7, UR7, R2.reuse ;  /* 0x0000000707107c19 */ /* 0x100fe40008001202 */
[----:B------:R-:W-:Y:S01]  /*fdd0*/  SHF.R.U32.HI R3, RZ, UR7, R2 ;  /* 0x00000007ff037c19 */ /* 0x000fe20008011602 */
[----:B---3--:R-:W-:-:S03]  /*fde0*/  IMAD.MOV R2, RZ, RZ, -R4 ;  /* 0x000000ffff027224 */ /* 0x008fc600078e0a04 */
[----:B------:R-:W-:Y:S01]  /*fdf0*/  SHF.R.U64 R14, R16, UR5, R3 ;  /* 0x00000005100e7c19 */ /* 0x000fe20008001203 */
[----:B0-----:R-:W-:Y:S01]  /*fe00*/  IMAD R18, R18, R2, R13 ;  /* 0x0000000212127224 */ /* 0x001fe200078e020d */
[----:B------:R-:W-:-:S03]  /*fe10*/  SHF.R.U32.HI R4, RZ, UR5, R3 ;  /* 0x00000005ff047c19 */ /* 0x000fc60008011603 */
[----:B------:R-:W-:Y:S02]  /*fe20*/  IMAD.MOV.U32 R2, RZ, RZ, R14 ;  /* 0x000000ffff027224 */ /* 0x000fe400078e000e */
[----:B------:R-:W-:Y:S01]  /*fe30*/  IMAD.MOV.U32 R3, RZ, RZ, R4 ;  /* 0x000000ffff037224 */ /* 0x000fe200078e0004 */
[----:B--2-4-:R-:W-:Y:S06]  /*fe40*/  @!P1 BRA `(.L_x_313) ;  /* 0x0000000000289947 */ /* 0x014fec0003800000 */
[----:B------:R-:W-:Y:S02]  /*fe50*/  ULDC UR5, c[0x0][0x64c] ;  /* 0x0001930000057ab9 */ /* 0x000fe40000000800 */
[----:B------:R-:W-:-:S05]  /*fe60*/  IADD3 R3, P1, R14, UR5, RZ ;  /* 0x000000050e037c10 */ /* 0x000fca000ff3e0ff */
[----:B------:R-:W-:-:S04]  /*fe70*/  IMAD.X R13, RZ, RZ, R4, P1 ;  /* 0x000000ffff0d7224 */ /* 0x000fc800008e0604 */
[----:B------:R-:W-:-:S04]  /*fe80*/  IMAD.WIDE.U32 R4, R13, UR8, RZ ;  /* 0x000000080d047c25 */ /* 0x000fc8000f8e00ff */
[----:B------:R-:W-:-:S04]  /*fe90*/  IMAD.WIDE.U32 R4, P1, R3, UR9, R4 ;  /* 0x0000000903047c25 */ /* 0x000fc8000f820004 */
[----:B------:R-:W-:-:S04]  /*fea0*/  IMAD.WIDE.U32 R2, R3, UR8, RZ ;  /* 0x0000000803027c25 */ /* 0x000fc8000f8e00ff */
[----:B------:R-:W-:Y:S01]  /*feb0*/  IMAD.MOV.U32 R2, RZ, RZ, R5 ;  /* 0x000000ffff027224 */ /* 0x000fe200078e0005 */
[----:B------:R-:W-:Y:S01]  /*fec0*/  IADD3 RZ, P4, R3, R4, RZ ;  /* 0x0000000403ff7210 */ /* 0x000fe20007f9e0ff */
[----:B------:R-:W-:-:S04]  /*fed0*/  IMAD.X R3, RZ, RZ, RZ, P1 ;  /* 0x000000ffff037224 */ /* 0x000fc800008e06ff */
[----:B------:R-:W-:-:S08]  /*fee0*/  IMAD.WIDE.U32.X R2, R13, UR9, R2, P4 ;  /* 0x000000090d027c25 */ /* 0x000fd0000a0e0402 */
.L_x_313:
[----:B------:R-:W-:Y:S01]  /*fef0*/  ULDC UR5, c[0x0][0x648] ;  /* 0x0001920000057ab9 */ /* 0x000fe20000000800 */
[----:B------:R-:W-:Y:S01]  /*ff00*/  LOP3.LUT R16, R16, UR21, RZ, 0xc0, !PT ;  /* 0x0000001510107c12 */ /* 0x000fe2000f8ec0ff */
[----:B------:R-:W-:Y:S01]  /*ff10*/  IMAD.MOV R17, RZ, RZ, -R17 ;  /* 0x000000ffff117224 */ /* 0x000fe200078e0a11 */
[----:B------:R-:W-:Y:S01]  /*ff20*/  SHF.R.U64 R3, R2, UR5, R3 ;  /* 0x0000000502037c19 */ /* 0x000fe20008001203 */
[----:B------:R-:W-:Y:S01]  /*ff30*/  ULDC UR5, c[0x0][0x638] ;  /* 0x00018e0000057ab9 */ /* 0x000fe20000000800 */
[----:B------:R-:W-:Y:S01]  /*ff40*/  LOP3.LUT R7, R7, UR4, RZ, 0xc0, !PT ;  /* 0x0000000407077c12 */ /* 0x000fe2000f8ec0ff */
[----:B-1----:R-:W-:Y:S01]  /*ff50*/  @P2 IMAD R18, R15, R17, R12 ;  /* 0x000000110f122224 */ /* 0x002fe200078e020c */
[----:B------:R-:W-:Y:S01]  /*ff60*/  ULDC UR6, c[0x0][0x610] ;  /* 0x0001840000067ab9 */ /* 0x000fe20000000800 */
[----:B------:R-:W-:Y:S02]  /*ff70*/  IMAD.MOV R5, RZ, RZ, -R3 ;  /* 0x000000ffff057224 */ /* 0x000fe400078e0a03 */
[----:B------:R-:W-:-:S02]  /*ff80*/  IMAD R3, R3, UR22, R16 ;  /* 0x0000001603037c24 */ /* 0x000fc4000f8e0210 */
[----:B------:R-:W-:Y:S01]  /*ff90*/  IMAD R14, R5, UR5, R14 ;  /* 0x00000005050e7c24 */ /* 0x000fe2000f8e020e */
[----:B------:R-:W-:Y:S01]  /*ffa0*/  ULDC UR5, c[0x0][0x600] ;  /* 0x0001800000057ab9 */ /* 0x000fe20000000800 */
[----:B------:R-:W-:Y:S02]  /*ffb0*/  IMAD R3, R3, UR6, R18 ;  /* 0x0000000603037c24 */ /* 0x000fe4000f8e0212 */
[----:B------:R-:W-:Y:S02]  /*ffc0*/  IMAD R14, R14, UR5, R7 ;  /* 0x000000050e0e7c24 */ /* 0x000fe4000f8e0207 */
[----:B------:R-:W-:-:S03]  /*ffd0*/  IMAD.MOV.U32 R2, RZ, RZ, 0x1 ;  /* 0x00000001ff027424 */ /* 0x000fc600078e00ff */
[----:B------:R-:W-:Y:S02]  /*ffe0*/  SEL R4, R14, R3, !P2 ;  /* 0x000000030e047207 */ /* 0x000fe40005000000 */
[----:B------:R-:W-:-:S03]  /*fff0*/  SEL R3, R3, R14, !P2 ;  /* 0x0000000e03037207 */ /* 0x000fc60005000000 */
[----:B------:R1:W-:Y:S04]  /*10000*/  STL [R1+0x88], R4 ;  /* 0x0000880401007387 */ /* 0x0003e80000100800 */
[----:B------:R1:W-:Y:S04]  /*10010*/  STL [R1+0x74], R6 ;  /* 0x0000740601007387 */ /* 0x0003e80000100800 */
[----:B------:R1:W-:Y:S02]  /*10020*/  STL [R1+0x84], R3 ;  /* 0x0000840301007387 */ /* 0x0003e40000100800 */
.L_x_311:
[----:B------:R-:W-:Y:S05]  /*10030*/  BSYNC B1 ;  /* 0x0000000000017941 */ /* 0x000fea0003800000 */
.L_x_310:
[----:B------:R-:W-:-:S13]  /*10040*/  LOP3.LUT P1, RZ, R2, 0xff, RZ, 0xc0, !PT ;  /* 0x000000ff02ff7812 */ /* 0x000fda000782c0ff */
[----:B------:R-:W-:Y:S05]  /*10050*/  @P1 BRA `(.L_x_314) ;  /* 0xfffffff400001947 */ /* 0x000fea000383ffff */
[----:B------:R-:W-:Y:S05]  /*10060*/  BSYNC B0 ;  /* 0x0000000000007941 */ /* 0x000fea0003800000 */
.L_x_302:
[----:B------:R-:W-:-:S03]  /*10070*/  UMOV UR5, 0xffffffff ;  /* 0xffffffff00057882 */ /* 0x000fc60000000000 */
[----:B------:R-:W-:Y:S05]  /*10080*/  BRA.DIV UR5, `(.L_x_315) ;  /* 0x00000006057c7947 */ /* 0x000fea000b800000 */
[----:B------:R-:W-:-:S13]  /*10090*/  ELECT P0, URZ, PT ;  /* 0x00000000003f782f */ /* 0x000fda0003800000 */
.L_x_332:
[----:B------:R-:W-:Y:S04]  /*100a0*/  BSSY B0, `(.L_x_316) ;  /* 0x0000035000007945 */ /* 0x000fe80003800000 */
[----:B------:R-:W-:Y:S05]  /*100b0*/  @!P0 BRA `(.L_x_317) ;  /* 0x0000000000cc8947 */ /* 0x000fea0003800000 */
[----:B------:R-:W-:-:S04]  /*100c0*/  ULOP3.LUT UR5, UR15, 0x2, URZ, 0xfc, !UPT ;  /* 0x000000020f057892 */ /* 0x000fc8000f8efc3f */
[----:B------:R-:W-:-:S06]  /*100d0*/  UISETP.NE.AND UP0, UPT, UR5, 0x3, UPT ;  /* 0x000000030500788c */ /* 0x000fcc000bf05270 */
[----:B------:R-:W-:-:S13]  /*100e0*/  PLOP3.LUT P0, PT, PT, PT, UP0, 0x80, 0x0 ;  /* 0x000000000000781c */ /* 0x000fda0003f0f008 */
[----:B------:R-:W-:Y:S05]  /*100f0*/  @!P0 BRA `(.L_x_318) ;  /* 0x0000000000048947 */ /* 0x000fea0003800000 */
[----:B------:R-:W-:Y:S01]  /*10100*/  BPT.TRAP 0x1 ;  /* 0x000000040000795c */ /* 0x000fe20000300000 */
.L_x_318:
[----:B01----:R-:W0:Y:S01]  /*10110*/  S2R R3, SR_CgaCtaId ;  /* 0x0000000000037919 */ /* 0x003e220000008800 */
[----:B------:R-:W-:-:S04]  /*10120*/  MOV R2, 0x400 ;  /* 0x0000040000027802 */ /* 0x000fc80000000f00 */
[----:B0-----:R-:W-:Y:S02]  /*10130*/  LEA R3, R3, R2, 0x18 ;  /* 0x0000000203037211 */ /* 0x001fe400078ec0ff */
[----:B------:R-:W-:-:S03]  /*10140*/  SHF.L.U32 R2, R0, 0x1f, RZ ;  /* 0x0000001f00027819 */ /* 0x000fc600000006ff */
[----:B------:R-:W-:-:S04]  /*10150*/  VIADD R3, R3, 0x28 ;  /* 0x0000002803037836 */ /* 0x000fc80000000000 */
[C---:B------:R-:W-:Y:S02]  /*10160*/  IMAD R7, R10.reuse, 0x8, R3 ;  /* 0x000000080a077824 */ /* 0x040fe400078e0203 */
[----:B------:R-:W-:Y:S02]  /*10170*/  VIADD R10, R10, 0x1 ;  /* 0x000000010a0a7836 */ /* 0x000fe40000000000 */
[----:B------:R-:W0:Y:S03]  /*10180*/  SYNCS.PHASECHK.TRANS64.TRYWAIT P0, [R7+URZ], R2 ;  /* 0x00000002070075a7 */ /* 0x000e26000800017f */
[----:B------:R-:W-:-:S04]  /*10190*/  ISETP.NE.AND P1, PT, R10, 0x5, PT ;  /* 0x000000050a00780c */ /* 0x000fc80003f25270 */
[----:B------:R-:W-:Y:S02]  /*101a0*/  SEL R5, RZ, 0x1, P1 ;  /* 0x00000001ff057807 */ /* 0x000fe40000800000 */
[----:B------:R-:W-:Y:S02]  /*101b0*/  SEL R10, R10, RZ, P1 ;  /* 0x000000ff0a0a7207 */ /* 0x000fe40000800000 */
[----:B------:R-:W-:-:S03]  /*101c0*/  LOP3.LUT R5, R0, R5, RZ, 0x3c, !PT ;  /* 0x0000000500057212 */ /* 0x000fc600078e3cff */
[----:B------:R-:W-:Y:S01]  /*101d0*/  IMAD R9, R10, 0x8, R3 ;  /* 0x000000080a097824 */ /* 0x000fe200078e0203 */
[----:B------:R-:W-:Y:S01]  /*101e0*/  SHF.L.U32 R4, R5, 0x1f, RZ ;  /* 0x0000001f05047819 */ /* 0x000fe200000006ff */
[----:B0-----:R-:W-:Y:S06]  /*101f0*/  @!P0 BRA `(.L_x_319) ;  /* 0x0000000400448947 */ /* 0x001fec0003800000 */
.L_x_333:
[----:B------:R-:W1:Y:S01]  /*10200*/  SYNCS.PHASECHK.TRANS64.TRYWAIT P0, [R9+URZ], R4 ;  /* 0x00000004090075a7 */ /* 0x000e62000800017f */
[----:B------:R-:W-:-:S05]  /*10210*/  VIADD R0, R10, 0x1 ;  /* 0x000000010a007836 */ /* 0x000fca0000000000 */
[----:B------:R-:W-:-:S04]  /*10220*/  ISETP.NE.AND P1, PT, R0, 0x5, PT ;  /* 0x000000050000780c */ /* 0x000fc80003f25270 */
[----:B0-----:R-:W-:Y:S02]  /*10230*/  SEL R2, RZ, 0x1, P1 ;  /* 0x00000001ff027807 */ /* 0x001fe40000800000 */
[----:B------:R-:W-:Y:S02]  /*10240*/  SEL R0, R0, RZ, P1 ;  /* 0x000000ff00007207 */ /* 0x000fe40000800000 */
[----:B------:R-:W-:-:S03]  /*10250*/  LOP3.LUT R7, R5, R2, RZ, 0x3c, !PT ;  /* 0x0000000205077212 */ /* 0x000fc600078e3cff */
[----:B------:R-:W-:Y:S01]  /*10260*/  IMAD R6, R0, 0x8, R3 ;  /* 0x0000000800067824 */ /* 0x000fe200078e0203 */
[----:B------:R-:W-:Y:S01]  /*10270*/  SHF.L.U32 R5, R7, 0x1f, RZ ;  /* 0x0000001f07057819 */ /* 0x000fe200000006ff */
[----:B-1----:R-:W-:Y:S06]  /*10280*/  @!P0 BRA `(.L_x_320) ;  /* 0x0000000400348947 */ /* 0x002fec0003800000 */
.L_x_334:
[----:B------:R-:W1:Y:S01]  /*10290*/  SYNCS.PHASECHK.TRANS64.TRYWAIT P0, [R6+URZ], R5 ;  /* 0x00000005060075a7 */ /* 0x000e62000800017f */
[----:B------:R-:W-:-:S05]  /*102a0*/  VIADD R0, R0, 0x1 ;  /* 0x0000000100007836 */ /* 0x000fca0000000000 */
[----:B------:R-:W-:-:S04]  /*102b0*/  ISETP.NE.AND P1, PT, R0, 0x5, PT ;  /* 0x000000050000780c */ /* 0x000fc80003f25270 */
[----:B------:R-:W-:Y:S02]  /*102c0*/  SEL R2, RZ, 0x1, P1 ;  /* 0x00000001ff027807 */ /* 0x000fe40000800000 */
[----:B------:R-:W-:Y:S02]  /*102d0*/  SEL R0, R0, RZ, P1 ;  /* 0x000000ff00007207 */ /* 0x000fe40000800000 */
[----:B------:R-:W-:-:S03]  /*102e0*/  LOP3.LUT R7, R7, R2, RZ, 0x3c, !PT ;  /* 0x0000000207077212 */ /* 0x000fc600078e3cff */
[----:B0-----:R-:W-:Y:S01]  /*102f0*/  IMAD R9, R0, 0x8, R3 ;  /* 0x0000000800097824 */ /* 0x001fe200078e0203 */
[----:B------:R-:W-:Y:S01]  /*10300*/  SHF.L.U32 R4, R7, 0x1f, RZ ;  /* 0x0000001f07047819 */ /* 0x000fe200000006ff */
[----:B-1----:R-:W-:Y:S06]  /*10310*/  @!P0 BRA `(.L_x_321) ;  /* 0x0000000400248947 */ /* 0x002fec0003800000 */
.L_x_335:
[----:B------:R-:W1:Y:S01]  /*10320*/  SYNCS.PHASECHK.TRANS64.TRYWAIT P0, [R9+URZ], R4 ;  /* 0x00000004090075a7 */ /* 0x000e62000800017f */
[----:B------:R-:W-:-:S05]  /*10330*/  VIADD R0, R0, 0x1 ;  /* 0x0000000100007836 */ /* 0x000fca0000000000 */
[----:B------:R-:W-:-:S04]  /*10340*/  ISETP.NE.AND P1, PT, R0, 0x5, PT ;  /* 0x000000050000780c */ /* 0x000fc80003f25270 */
[----:B------:R-:W-:Y:S02]  /*10350*/  SEL R2, RZ, 0x1, P1 ;  /* 0x00000001ff027807 */ /* 0x000fe40000800000 */
[----:B------:R-:W-:Y:S02]  /*10360*/  SEL R0, R0, RZ, P1 ;  /* 0x000000ff00007207 */ /* 0x000fe40000800000 */
[----:B------:R-:W-:Y:S01]  /*10370*/  LOP3.LUT R2, R7, R2, RZ, 0x3c, !PT ;  /* 0x0000000207027212 */ /* 0x000fe200078e3cff */
[----:B-1----:R-:W-:Y:S06]  /*10380*/  @!P0 BRA `(.L_x_322) ;  /* 0x00000004001c8947 */ /* 0x002fec0003800000 */
.L_x_336:
[----:B------:R-:W-:Y:S01]  /*10390*/  IMAD R3, R0, 0x8, R3 ;  /* 0x0000000800037824 */ /* 0x000fe200078e0203 */
[----:B------:R-:W-:-:S07]  /*103a0*/  SHF.L.U32 R0, R2, 0x1f, RZ ;  /* 0x0000001f02007819 */ /* 0x000fce00000006ff */
.L_x_323:
[----:B--2---:R2:W3:Y:S02]  /*103b0*/  SYNCS.PHASECHK.TRANS64.TRYWAIT P0, [R3+URZ], R0 ;  /* 0x00000000030075a7 */ /* 0x0044e4000800017f */
[----:B---3--:R-:W-:Y:S05]  /*103c0*/  @!P0 NANOSLEEP.SYNCS 0x989680 ;  /* 0x009896800000895d */ /* 0x008fea0003900000 */
[----:B------:R-:W3:Y:S02]  /*103d0*/  @!P0 SYNCS.PHASECHK.TRANS64 P0, [R3+URZ], R0 ;  /* 0x00000000030085a7 */ /* 0x000ee4000800007f */
[----:B---3--:R-:W-:Y:S05]  /*103e0*/  @!P0 BRA `(.L_x_323) ;  /* 0xfffffffc00f08947 */ /* 0x008fea000383ffff */
.L_x_317:
[----:B------:R-:W-:Y:S05]  /*103f0*/  BSYNC B0 ;  /* 0x0000000000007941 */ /* 0x000fea0003800000 */
.L_x_316:
[----:B------:R-:W-:Y:S05]  /*10400*/  EXIT ;  /* 0x000000000000794d */ /* 0x000fea0003800000 */
.L_x_19:
[----:B--2---:R-:W-:-:S04]  /*10410*/  IMAD.U32 R3, RZ, RZ, UR18 ;  /* 0x00000012ff037e24 */ /* 0x004fc8000f8e00ff */
[----:B------:R2:W3:Y:S03]  /*10420*/  SYNCS.PHASECHK.TRANS64.TRYWAIT P0, [R3+URZ+-0x8], R0 ;  /* 0xfffff800030075a7 */ /* 0x0004e6000800017f */
[----:B---3--:R-:W-:Y:S05]  /*10430*/  @!P0 NANOSLEEP.SYNCS 0x989680 ;  /* 0x009896800000895d */ /* 0x008fea0003900000 */
[----:B------:R-:W3:Y:S02]  /*10440*/  @!P0 SYNCS.PHASECHK.TRANS64 P0, [R3+URZ+-0x8], R0 ;  /* 0xfffff800030085a7 */ /* 0x000ee4000800007f */
[----:B---3--:R-:W-:Y:S05]  /*10450*/  @!P0 BRA `(.L_x_19) ;  /* 0xfffffffc00ec8947 */ /* 0x008fea000383ffff */
[----:B------:R-:W-:Y:S05]  /*10460*/  BRA `(.L_x_324) ;  /* 0xffffff1400007947 */ /* 0x000fea000383ffff */
.L_x_24:
[----:B-1----:R-:W-:-:S04]  /*10470*/  IMAD.U32 R3, RZ, RZ, UR6 ;  /* 0x00000006ff037e24 */ /* 0x002fc8000f8e00ff */
[----:B------:R1:W2:Y:S03]  /*10480*/  SYNCS.PHASECHK.TRANS64.TRYWAIT P0, [R3+URZ], R0 ;  /* 0x00000000030075a7 */ /* 0x0002a6000800017f */
[----:B--2---:R-:W-:Y:S05]  /*10490*/  @!P0 NANOSLEEP.SYNCS 0x989680 ;  /* 0x009896800000895d */ /* 0x004fea0003900000 */
[----:B------:R-:W2:Y:S02]  /*104a0*/  @!P0 SYNCS.PHASECHK.TRANS64 P0, [R3+URZ], R0 ;  /* 0x00000000030085a7 */ /* 0x000ea4000800007f */
[----:B--2---:R-:W-:Y:S05]  /*104b0*/  @!P0 BRA `(.L_x_24) ;  /* 0xfffffffc00ec8947 */ /* 0x004fea000383ffff */
[----:B------:R-:W-:Y:S05]  /*104c0*/  BRA `(.L_x_23) ;  /* 0xffffff1c00687947 */ /* 0x000fea000383ffff */
.L_x_30:
[----:B-----5:R2:W-:Y:S02]  /*104d0*/  STL [R1+0xa0], R0 ;  /* 0x0000a00001007387 */ /* 0x0205e40000100800 */
[----:B--2---:R-:W-:-:S04]  /*104e0*/  IMAD.U32 R0, RZ, RZ, UR9 ;  /* 0x00000009ff007e24 */ /* 0x004fc8000f8e00ff */
[----:B------:R2:W3:Y:S03]  /*104f0*/  SYNCS.PHASECHK.TRANS64.TRYWAIT P0, [R0+URZ], R229 ;  /* 0x000000e5000075a7 */ /* 0x0004e6000800017f */
[----:B---3--:R-:W-:Y:S05]  /*10500*/  @!P0 NANOSLEEP.SYNCS 0x989680 ;  /* 0x009896800000895d */ /* 0x008fea0003900000 */
[----:B------:R2:W3:Y:S02]  /*10510*/  @!P0 SYNCS.PHASECHK.TRANS64 P0, [R0+URZ], R229 ;  /* 0x000000e5000085a7 */ /* 0x0004e4000800007f */
[----:B--2---:R2:W5:Y:S02]  /*10520*/  LDL.LU R0, [R1+0xa0] ;  /* 0x0000a00001007983 */ /* 0x0045640000300800 */
[----:B--23--:R-:W-:Y:S05]  /*10530*/  @!P0 BRA `(.L_x_30) ;  /* 0xfffffffc00e48947 */ /* 0x00cfea000383ffff */
[----:B------:R-:W-:Y:S05]  /*10540*/  BRA `(.L_x_29) ;  /* 0xffffff3000007947 */ /* 0x000fea000383ffff */
.L_x_38:
[----:B---3--:R-:W-:-:S04]  /*10550*/  IMAD.U32 R25, RZ, RZ, UR18 ;  /* 0x00000012ff197e24 */ /* 0x008fc8000f8e00ff */
[----:B------:R3:W4:Y:S03]  /*10560*/  SYNCS.PHASECHK.TRANS64.TRYWAIT P0, [R25+URZ+0x8], R24 ;  /* 0x00000818190075a7 */ /* 0x000726000800017f */
[----:B----4-:R-:W-:Y:S05]  /*10570*/  @!P0 NANOSLEEP.SYNCS 0x989680 ;  /* 0x009896800000895d */ /* 0x010fea0003900000 */
[----:B------:R-:W4:Y:S02]  /*10580*/  @!P0 SYNCS.PHASECHK.TRANS64 P0, [R25+URZ+0x8], R24 ;  /* 0x00000818190085a7 */ /* 0x000f24000800007f */
[----:B----4-:R-:W-:Y:S05]  /*10590*/  @!P0 BRA `(.L_x_38) ;  /* 0xfffffffc00ec8947 */ /* 0x010fea000383ffff */
[----:B------:R-:W-:Y:S05]  /*105a0*/  BRA `(.L_x_325) ;  /* 0xffffff5400287947 */ /* 0x000fea000383ffff */
.L_x_303:
[----:B------:R-:W-:Y:S01]  /*105b0*/  BSSY B1, `(.L_x_326) ;  /* 0x0000006000017945 */ /* 0x000fe20003800000 */
[----:B------:R-:W-:-:S07]  /*105c0*/  IMAD.MOV.U32 R2, RZ, RZ, -0x1 ;  /* 0xffffffffff027424 */ /* 0x000fce00078e00ff */
[----:B------:R-:W-:Y:S05]  /*105d0*/  WARPSYNC.COLLECTIVE R2, `(.L_x_327) ;  /* 0x00000000020c7348 */ /* 0x000fea0003c00000 */
[----:B------:R-:W-:Y:S02]  /*105e0*/  ELECT P1, UR62, PT ;  /* 0x00000000003e782f */ /* 0x000fe40003820000 */
[----:B------:R-:W-:Y:S01]  /*105f0*/  MOV R2, UR62 ;  /* 0x0000003e00027c02 */ /* 0x000fe20008000f00 */
[----:B------:R-:W-:Y:S10]  /*10600*/  ENDCOLLECTIVE ;  /* 0x000000000000791b */ /* 0x000ff40003800000 */
.L_x_327:
[----:B------:R-:W-:Y:S05]  /*10610*/  BSYNC B1 ;  /* 0x0000000000017941 */ /* 0x000fea0003800000 */
.L_x_326:
[----:B------:R-:W-:Y:S05]  /*10620*/  BRA `(.L_x_328) ;  /* 0xffffffec00987947 */ /* 0x000fea000383ffff */
.L_x_306:
[----:B-1----:R1:W2:Y:S02]  /*10630*/  SYNCS.PHASECHK.TRANS64.TRYWAIT P1, [R13+URZ+0x28], R4 ;  /* 0x000028040d0075a7 */ /* 0x0022a4000802017f */
[----:B--2---:R-:W-:Y:S05]  /*10640*/  @!P1 NANOSLEEP.SYNCS 0x989680 ;  /* 0x009896800000995d */ /* 0x004fea0003900000 */
[----:B------:R-:W2:Y:S02]  /*10650*/  @!P1 SYNCS.PHASECHK.TRANS64 P1, [R13+URZ+0x28], R4 ;  /* 0x000028040d0095a7 */ /* 0x000ea4000802007f */
[----:B--2---:R-:W-:Y:S05]  /*10660*/  @!P1 BRA `(.L_x_306) ;  /* 0xfffffffc00f09947 */ /* 0x004fea000383ffff */
[----:B------:R-:W-:Y:S05]  /*10670*/  BRA `(.L_x_329) ;  /* 0xffffffec00d47947 */ /* 0x000fea000383ffff */
.L_x_315:
[----:B------:R-:W-:Y:S01]  /*10680*/  BSSY B0, `(.L_x_330) ;  /* 0x0000006000007945 */ /* 0x000fe20003800000 */
[----:B------:R-:W-:-:S07]  /*10690*/  IMAD.MOV.U32 R2, RZ, RZ, -0x1 ;  /* 0xffffffffff027424 */ /* 0x000fce00078e00ff */
[----:B01----:R-:W-:Y:S05]  /*106a0*/  WARPSYNC.COLLECTIVE R2, `(.L_x_331) ;  /* 0x00000000020c7348 */ /* 0x003fea0003c00000 */
[----:B------:R-:W-:Y:S02]  /*106b0*/  ELECT P1, UR62, PT ;  /* 0x00000000003e782f */ /* 0x000fe40003820000 */
[----:B------:R-:W-:Y:S01]  /*106c0*/  MOV R2, UR62 ;  /* 0x0000003e00027c02 */ /* 0x000fe20008000f00 */
[----:B01----:R-:W-:Y:S10]  /*106d0*/  ENDCOLLECTIVE ;  /* 0x000000000000791b */ /* 0x003ff40003800000 */
.L_x_331:
[----:B------:R-:W-:Y:S05]  /*106e0*/  BSYNC B0 ;  /* 0x0000000000007941 */ /* 0x000fea0003800000 */
.L_x_330:
[----:B------:R-:W-:Y:S01]  /*106f0*/  PLOP3.LUT P0, PT, P1, PT, PT, 0x80, 0x0 ;  /* 0x000000000000781c */ /* 0x000fe20000f0f070 */
[----:B------:R-:W-:-:S12]  /*10700*/  BRA `(.L_x_332) ;  /* 0xfffffff800647947 */ /* 0x000fd8000383ffff */
.L_x_319:
[----:B0-----:R0:W1:Y:S02]  /*10710*/  SYNCS.PHASECHK.TRANS64.TRYWAIT P0, [R7+URZ], R2 ;  /* 0x00000002070075a7 */ /* 0x001064000800017f */
[----:B-1----:R-:W-:Y:S05]  /*10720*/  @!P0 NANOSLEEP.SYNCS 0x989680 ;  /* 0x009896800000895d */ /* 0x002fea0003900000 */
[----:B------:R-:W1:Y:S02]  /*10730*/  @!P0 SYNCS.PHASECHK.TRANS64 P0, [R7+URZ], R2 ;  /* 0x00000002070085a7 */ /* 0x000e64000800007f */
[----:B-1----:R-:W-:Y:S05]  /*10740*/  @!P0 BRA `(.L_x_319) ;  /* 0xfffffffc00f08947 */ /* 0x002fea000383ffff */
[----:B------:R-:W-:Y:S05]  /*10750*/  BRA `(.L_x_333) ;  /* 0xfffffff800a87947 */ /* 0x000fea000383ffff */
.L_x_320:
[----:B0-----:R0:W1:Y:S02]  /*10760*/  SYNCS.PHASECHK.TRANS64.TRYWAIT P0, [R9+URZ], R4 ;  /* 0x00000004090075a7 */ /* 0x001064000800017f */
[----:B-1----:R-:W-:Y:S05]  /*10770*/  @!P0 NANOSLEEP.SYNCS 0x989680 ;  /* 0x009896800000895d */ /* 0x002fea0003900000 */
[----:B------:R-:W1:Y:S02]  /*10780*/  @!P0 SYNCS.PHASECHK.TRANS64 P0, [R9+URZ], R4 ;  /* 0x00000004090085a7 */ /* 0x000e64000800007f */
[----:B-1----:R-:W-:Y:S05]  /*10790*/  @!P0 BRA `(.L_x_320) ;  /* 0xfffffffc00f08947 */ /* 0x002fea000383ffff */
[----:B------:R-:W-:Y:S05]  /*107a0*/  BRA `(.L_x_334) ;  /* 0xfffffff800b87947 */ /* 0x000fea000383ffff */
.L_x_321:
[----:B0-----:R0:W1:Y:S02]  /*107b0*/  SYNCS.PHASECHK.TRANS64.TRYWAIT P0, [R6+URZ], R5 ;  /* 0x00000005060075a7 */ /* 0x001064000800017f */
[----:B-1----:R-:W-:Y:S05]  /*107c0*/  @!P0 NANOSLEEP.SYNCS 0x989680 ;  /* 0x009896800000895d */ /* 0x002fea0003900000 */
[----:B------:R-:W1:Y:S02]  /*107d0*/  @!P0 SYNCS.PHASECHK.TRANS64 P0, [R6+URZ], R5 ;  /* 0x00000005060085a7 */ /* 0x000e64000800007f */
[----:B-1----:R-:W-:Y:S05]  /*107e0*/  @!P0 BRA `(.L_x_321) ;  /* 0xfffffffc00f08947 */ /* 0x002fea000383ffff */
[----:B------:R-:W-:Y:S05]  /*107f0*/  BRA `(.L_x_335) ;  /* 0xfffffff800c87947 */ /* 0x000fea000383ffff */
.L_x_322:
[----:B-1----:R1:W2:Y:S02]  /*10800*/  SYNCS.PHASECHK.TRANS64.TRYWAIT P0, [R9+URZ], R4 ;  /* 0x00000004090075a7 */ /* 0x0022a4000800017f */
[----:B--2---:R-:W-:Y:S05]  /*10810*/  @!P0 NANOSLEEP.SYNCS 0x989680 ;  /* 0x009896800000895d */ /* 0x004fea0003900000 */
[----:B------:R-:W2:Y:S02]  /*10820*/  @!P0 SYNCS.PHASECHK.TRANS64 P0, [R9+URZ], R4 ;  /* 0x00000004090085a7 */ /* 0x000ea4000800007f */
[----:B--2---:R-:W-:Y:S05]  /*10830*/  @!P0 BRA `(.L_x_322) ;  /* 0xfffffffc00f08947 */ /* 0x004fea000383ffff */
[----:B------:R-:W-:Y:S05]  /*10840*/  BRA `(.L_x_336) ;  /* 0xfffffff800d07947 */ /* 0x000fea000383ffff */
.L_x_337:
[----:B------:R-:W-:-:S00]  /*10850*/  BRA `(.L_x_337) ;  /* 0xfffffffc00fc7947 */ /* 0x000fc0000383ffff */
[----:B------:R-:W-:-:S00]  /*10860*/  NOP ;  /* 0x0000000000007918 */ /* 0x000fc00000000000 */
        /* <DEDUP_REMOVED lines=9> */
.L_x_338:


//--------------------- .nv.shared._ZN7cutlass13device_kernelINS_4gemm6kernel13GemmUniversalIN4cute5tupleIJiiiiEEENS1_10collective13CollectiveMmaINS1_37MainloopSm90TmaGmmaWarpSpecializedFP8ILi5ENS5_IJNS4_1CILi2EEENSA_ILi1EEESC_EEENS1_32KernelTmaWarpSpecializedPingpongEEENS5_IJNSA_ILi64EEENSA_ILi256EEENSA_ILi128EEEEEENS_12float_e5m2_tENS5_IJlSC_lEEESK_SL_NS4_8TiledMMAINS4_8MMA_AtomIJNS4_4SM904GMMA31MMA_64x256x32_F32E5M2E5M2_SS_TNILNSP_7ScaleInE1ELSR_1EEEEEENS4_6LayoutINS5_IJSC_SC_SC_EEENS5_IJNSA_ILi0EEESW_SW_EEEEENS5_IJNS4_10UnderscoreESZ_SZ_EEEEENS4_13SM90_TMA_LOADENS4_14ComposedLayoutINS4_7SwizzleILi3ELi4ELi3EEENS4_18smem_ptr_flag_bitsILi8EEENSU_INS5_IJNSA_ILi8EEESI_EEENS5_IJSI_SC_EEEEEEEvNS4_8identityENS4_23SM90_TMA_LOAD_MULTICASTES1C_vS1D_EENS_8epilogue10collective6detail29Sm90TmaWarpSpecializedAdapterINS1H_15DefaultEpilogueISK_SL_SL_NS1G_6thread17LinearCombinationISK_Li1EffLNS1L_9ScaleType4KindE0ELNS_15FloatRoundStyleE2ESK_EENS1_15EpilogueDefaultEEEEEvvEEEEvNT_6ParamsE --------------------------
	.section	.nv.shared._ZN7cutlass13device_kernelINS_4gemm6kernel13GemmUniversalIN4cute5tupleIJiiiiEEENS1_10collective13CollectiveMmaINS1_37MainloopSm90TmaGmmaWarpSpecializedFP8ILi5ENS5_IJNS4_1CILi2EEENSA_ILi1EEESC_EEENS1_32KernelTmaWarpSpecializedPingpongEEENS5_IJNSA_ILi64EEENSA_ILi256EEENSA_ILi128EEEEEENS_12float_e5m2_tENS5_IJlSC_lEEESK_SL_NS4_8TiledMMAINS4_8MMA_AtomIJNS4_4SM904GMMA31MMA_64x256x32_F32E5M2E5M2_SS_TNILNSP_7ScaleInE1ELSR_1EEEEEENS4_6LayoutINS5_IJSC_SC_SC_EEENS5_IJNSA_ILi0EEESW_SW_EEEEENS5_IJNS4_10UnderscoreESZ_SZ_EEEEENS4_13SM90_TMA_LOADENS4_14ComposedLayoutINS4_7SwizzleILi3ELi4ELi3EEENS4_18smem_ptr_flag_bitsILi8EEENSU_INS5_IJNSA_ILi8EEESI_EEENS5_IJSI_SC_EEEEEEEvNS4_8identityENS4_23SM90_TMA_LOAD_MULTICASTES1C_vS1D_EENS_8epilogue10collective6detail29Sm90TmaWarpSpecializedAdapterINS1H_15DefaultEpilogueISK_SL_SL_NS1G_6thread17LinearCombinationISK_Li1EffLNS1L_9ScaleType4KindE0ELNS_15FloatRoundStyleE2ESK_EENS1_15EpilogueDefaultEEEEEvvEEEEvNT_6ParamsE,"aw",@nobits
	.sectionflags	@""
	.align	16
	.zero		1024


//--------------------- .nv.shared.reserved.0     --------------------------
	.section	.nv.shared.reserved.0,"aw",@nobits
	.weak		__nv_reservedSMEM_offset_0_alias
	.size		__nv_reservedSMEM_offset_0_alias, 0, 0
	.other		__nv_reservedSMEM_offset_0_alias,@"STO_CUDA_RESERVED_SHARED STV_DEFAULT"
__nv_reservedSMEM_offset_0_alias:
	.zero		0


//--------------------- .nv.global                --------------------------
	.section	.nv.global,"aw",@nobits
.nv.global:
	.type		_ZN39_INTERNAL_d6bab05e_4_k_cu_e8f2f005_54564cute1_E,@object
	.size		_ZN39_INTERNAL_d6bab05e_4_k_cu_e8f2f005_54564cute1_E,(_ZN39_INTERNAL_d6bab05e_4_k_cu_e8f2f005_54564cuda3std3__45__cpo6cbeginE - _ZN39_INTERNAL_d6bab05e_4_k_cu_e8f2f005_54564cute1_E)
_ZN39_INTERNAL_d6bab05e_4_k_cu_e8f2f005_54564cute1_E:
	.zero		1
	.type		_ZN39_INTERNAL_d6bab05e_4_k_cu_e8f2f005_54564cuda3std3__45__cpo6cbeginE,@object
	.size		_ZN39_INTERNAL_d6bab05e_4_k_cu_e8f2f005_54564cuda3std3__45__cpo6cbeginE,(_ZN39_INTERNAL_d6bab05e_4_k_cu_e8f2f005_54564cuda3std3__48in_placeE - _ZN39_INTERNAL_d6bab05e_4_k_cu_e8f2f005_54564cuda3std3__45__cpo6cbeginE)
_ZN39_INTERNAL_d6bab05e_4_k_cu_e8f2f005_54564cuda3std3__45__cpo6cbeginE:
	.zero		1
	.type		_ZN39_INTERNAL_d6bab05e_4_k_cu_e8f2f005_54564cuda3std3__48in_placeE,@object
	.size		_ZN39_INTERNAL_d6bab05e_4_k_cu_e8f2f005_54564cuda3std3__48in_placeE,(_ZN39_INTERNAL_d6bab05e_4_k_cu_e8f2f005_54564cuda3std6ranges3__45__cpo9iter_moveE - _ZN39_INTERNAL_d6bab05e_4_k_cu_e8f2f005_54564cuda3std3__48in_placeE)
_ZN39_INTERNAL_d6bab05e_4_k_cu_e8f2f005_54564cuda3std3__48in_placeE:
	.zero		1
	.type		_ZN39_INTERNAL_d6bab05e_4_k_cu_e8f2f005_54564cuda3std6ranges3__45__cpo9iter_moveE,@object
	.size		_ZN39_INTERNAL_d6bab05e_4_k_cu_e8f2f005_54564cuda3std6ranges3__45__cpo9iter_moveE,(_ZN39_INTERNAL_d6bab05e_4_k_cu_e8f2f005_54564cuda3std3__45__cpo5beginE - _ZN39_INTERNAL_d6bab05e_4_k_cu_e8f2f005_54564cuda3std6ranges3__45__cpo9iter_moveE)
_ZN39_INTERNAL_d6bab05e_4_k_cu_e8f2f005_54564cuda3std6ranges3__45__cpo9iter_moveE:
	.zero		1
	.type		_ZN39_INTERNAL_d6bab05e_4_k_cu_e8f2f005_54564cuda3std3__45__cpo5beginE,@object
	.size		_ZN39_INTERNAL_d6bab05e_4_k_cu_e8f2f005_54564cuda3std3__45__cpo5beginE,(_ZN39_INTERNAL_d6bab05e_4_k_cu_e8f2f005_54564cuda3std3__441_GLOBAL__N__d6bab05e_4_k_cu_e8f2f005_54566ignoreE - _ZN39_INTERNAL_d6bab05e_4_k_cu_e8f2f005_54564cuda3std3__45__cpo5beginE)
_ZN39_INTERNAL_d6bab05e_4_k_cu_e8f2f005_54564cuda3std3__45__cpo5beginE:
	.zero		1
	.type		_ZN39_INTERNAL_d6bab05e_4_k_cu_e8f2f005_54564cuda3std3__441_GLOBAL__N__d6bab05e_4_k_cu_e8f2f005_54566ignoreE,@object
	.size		_ZN39_INTERNAL_d6bab05e_4_k_cu_e8f2f005_54564cuda3std3__441_GLOBAL__N__d6bab05e_4_k_cu_e8f2f005_54566ignoreE,(_ZN39_INTERNAL_d6bab05e_4_k_cu_e8f2f005_54564cute7productE - _ZN39_INTERNAL_d6bab05e_4_k_cu_e8f2f005_54564cuda3std3__441_GLOBAL__N__d6bab05e_4_k_cu_e8f2f005_54566ignoreE)
_ZN39_INTERNAL_d6bab05e_4_k_cu_e8f2f005_54564cuda3std3__441_GLOBAL__N__d6bab05e_4_k_cu_e8f2f005_54566ignoreE:
	.zero		1
	.type		_ZN39_INTERNAL_d6bab05e_4_k_cu_e8f2f005_54564cute7productE,@object
	.size		_ZN39_INTERNAL_d6bab05e_4_k_cu_e8f2f005_54564cute7productE,(_ZN39_INTERNAL_d6bab05e_4_k_cu_e8f2f005_54564cuda3std3__45__cpo3endE - _ZN39_INTERNAL_d6bab05e_4_k_cu_e8f2f005_54564cute7productE)
_ZN39_INTERNAL_d6bab05e_4_k_cu_e8f2f005_54564cute7productE:
	.zero		1
	.type		_ZN39_INTERNAL_d6bab05e_4_k_cu_e8f2f005_54564cuda3std3__45__cpo3endE,@object
	.size		_ZN39_INTERNAL_d6bab05e_4_k_cu_e8f2f005_54564cuda3std3__45__cpo3endE,(_ZN39_INTERNAL_d6bab05e_4_k_cu_e8f2f005_54564cuda3std3__419piecewise_constructE - _ZN39_INTERNAL_d6bab05e_4_k_cu_e8f2f005_54564cuda3std3__45__cpo3endE)
_ZN39_INTERNAL_d6bab05e_4_k_cu_e8f2f005_54564cuda3std3__45__cpo3endE:
	.zero		1
	.type		_ZN39_INTERNAL_d6bab05e_4_k_cu_e8f2f005_54564cuda3std3__419piecewise_constructE,@object
	.size		_ZN39_INTERNAL_d6bab05e_4_k_cu_e8f2f005_54564cuda3std3__419piecewise_constructE,(_ZN39_INTERNAL_d6bab05e_4_k_cu_e8f2f005_54564cuda3std3__45__cpo4cendE - _ZN39_INTERNAL_d6bab05e_4_k_cu_e8f2f005_54564cuda3std3__419piecewise_constructE)
_ZN39_INTERNAL_d6bab05e_4_k_cu_e8f2f005_54564cuda3std3__419piecewise_constructE:
	.zero		1
	.type		_ZN39_INTERNAL_d6bab05e_4_k_cu_e8f2f005_54564cuda3std3__45__cpo4cendE,@object
	.size		_ZN39_INTERNAL_d6bab05e_4_k_cu_e8f2f005_54564cuda3std3__45__cpo4cendE,(_ZN39_INTERNAL_d6bab05e_4_k_cu_e8f2f005_54564cuda3std6ranges3__45__cpo4swapE - _ZN39_INTERNAL_d6bab05e_4_k_cu_e8f2f005_54564cuda3std3__45__cpo4cendE)
_ZN39_INTERNAL_d6bab05e_4_k_cu_e8f2f005_54564cuda3std3__45__cpo4cendE:
	.zero		1
	.type		_ZN39_INTERNAL_d6bab05e_4_k_cu_e8f2f005_54564cuda3std6ranges3__45__cpo4swapE,@object
	.size		_ZN39_INTERNAL_d6bab05e_4_k_cu_e8f2f005_54564cuda3std6ranges3__45__cpo4swapE,(.L_7 - _ZN39_INTERNAL_d6bab05e_4_k_cu_e8f2f005_54564cuda3std6ranges3__45__cpo4swapE)
_ZN39_INTERNAL_d6bab05e_4_k_cu_e8f2f005_54564cuda3std6ranges3__45__cpo4swapE:
	.zero		1
.L_7:


//--------------------- .nv.constant0._ZN7cutlass13device_kernelINS_4gemm6kernel13GemmUniversalIN4cute5tupleIJiiiiEEENS1_10collective13CollectiveMmaINS1_37MainloopSm90TmaGmmaWarpSpecializedFP8ILi5ENS5_IJNS4_1CILi2EEENSA_ILi1EEESC_EEENS1_32KernelTmaWarpSpecializedPingpongEEENS5_IJNSA_ILi64EEENSA_ILi256EEENSA_ILi128EEEEEENS_12float_e5m2_tENS5_IJlSC_lEEESK_SL_NS4_8TiledMMAINS4_8MMA_AtomIJNS4_4SM904GMMA31MMA_64x256x32_F32E5M2E5M2_SS_TNILNSP_7ScaleInE1ELSR_1EEEEEENS4_6LayoutINS5_IJSC_SC_SC_EEENS5_IJNSA_ILi0EEESW_SW_EEEEENS5_IJNS4_10UnderscoreESZ_SZ_EEEEENS4_13SM90_TMA_LOADENS4_14ComposedLayoutINS4_7SwizzleILi3ELi4ELi3EEENS4_18smem_ptr_flag_bitsILi8EEENSU_INS5_IJNSA_ILi8EEESI_EEENS5_IJSI_SC_EEEEEEEvNS4_8identityENS4_23SM90_TMA_LOAD_MULTICASTES1C_vS1D_EENS_8epilogue10collective6detail29Sm90TmaWarpSpecializedAdapterINS1H_15DefaultEpilogueISK_SL_SL_NS1G_6thread17LinearCombinationISK_Li1EffLNS1L_9ScaleType4KindE0ELNS_15FloatRoundStyleE2ESK_EENS1_15EpilogueDefaultEEEEEvvEEEEvNT_6ParamsE --------------------------
	.section	.nv.constant0._ZN7cutlass13device_kernelINS_4gemm6kernel13GemmUniversalIN4cute5tupleIJiiiiEEENS1_10collective13CollectiveMmaINS1_37MainloopSm90TmaGmmaWarpSpecializedFP8ILi5ENS5_IJNS4_1CILi2EEENSA_ILi1EEESC_EEENS1_32KernelTmaWarpSpecializedPingpongEEENS5_IJNSA_ILi64EEENSA_ILi256EEENSA_ILi128EEEEEENS_12float_e5m2_tENS5_IJlSC_lEEESK_SL_NS4_8TiledMMAINS4_8MMA_AtomIJNS4_4SM904GMMA31MMA_64x256x32_F32E5M2E5M2_SS_TNILNSP_7ScaleInE1ELSR_1EEEEEENS4_6LayoutINS5_IJSC_SC_SC_EEENS5_IJNSA_ILi0EEESW_SW_EEEEENS5_IJNS4_10UnderscoreESZ_SZ_EEEEENS4_13SM90_TMA_LOADENS4_14ComposedLayoutINS4_7SwizzleILi3ELi4ELi3EEENS4_18smem_ptr_flag_bitsILi8EEENSU_INS5_IJNSA_ILi8EEESI_EEENS5_IJSI_SC_EEEEEEEvNS4_8identityENS4_23SM90_TMA_LOAD_MULTICASTES1C_vS1D_EENS_8epilogue10collective6detail29Sm90TmaWarpSpecializedAdapterINS1H_15DefaultEpilogueISK_SL_SL_NS1G_6thread17LinearCombinationISK_Li1EffLNS1L_9ScaleType4KindE0ELNS_15FloatRoundStyleE2ESK_EENS1_15EpilogueDefaultEEEEEvvEEEEvNT_6ParamsE,"a",@progbits
	.sectionflags	@""
	.align	4
.nv.constant0._ZN7cutlass13device_kernelINS_4gemm6kernel13GemmUniversalIN4cute5tupleIJiiiiEEENS1_10collective13CollectiveMmaINS1_37MainloopSm90TmaGmmaWarpSpecializedFP8ILi5ENS5_IJNS4_1CILi2EEENSA_ILi1EEESC_EEENS1_32KernelTmaWarpSpecializedPingpongEEENS5_IJNSA_ILi64EEENSA_ILi256EEENSA_ILi128EEEEEENS_12float_e5m2_tENS5_IJlSC_lEEESK_SL_NS4_8TiledMMAINS4_8MMA_AtomIJNS4_4SM904GMMA31MMA_64x256x32_F32E5M2E5M2_SS_TNILNSP_7ScaleInE1ELSR_1EEEEEENS4_6LayoutINS5_IJSC_SC_SC_EEENS5_IJNSA_ILi0EEESW_SW_EEEEENS5_IJNS4_10UnderscoreESZ_SZ_EEEEENS4_13SM90_TMA_LOADENS4_14ComposedLayoutINS4_7SwizzleILi3ELi4ELi3EEENS4_18smem_ptr_flag_bitsILi8EEENSU_INS5_IJNSA_ILi8EEESI_EEENS5_IJSI_SC_EEEEEEEvNS4_8identityENS4_23SM90_TMA_LOAD_MULTICASTES1C_vS1D_EENS_8epilogue10collective6detail29Sm90TmaWarpSpecializedAdapterINS1H_15DefaultEpilogueISK_SL_SL_NS1G_6thread17LinearCombinationISK_Li1EffLNS1L_9ScaleType4KindE0ELNS_15FloatRoundStyleE2ESK_EENS1_15EpilogueDefaultEEEEEvvEEEEvNT_6ParamsE:
	.zero		1664


//--------------------- SYMBOLS --------------------------

	.type		.nv.reservedSmem.offset0,@object
	.size		.nv.reservedSmem.offset0,0x4
